	.target	sm_100a

	.elftype	@"ET_EXEC"


//--------------------- .note.nv.tkinfo           --------------------------
	.section	.note.nv.tkinfo,"",@"SHT_NOTE"
	.sectionflags	@"SHF_NOTE_NV_TKINFO"
	.tkinfo
        /*0018*/ 	.word	0x00000002
        /*0030*/ 	.string	""
        /*0030*/ 	.string	"ptxas"
        /*0030*/ 	.string	"Cuda compilation tools, release 13.0, V13.0.88"
        /*0030*/ 	.string	"Build cuda_13.0.r13.0/compiler.36424714_0"
        /*0030*/ 	.string	"-arch sm_100a -m 64 "



//--------------------- .note.nv.cuinfo           --------------------------
	.section	.note.nv.cuinfo,"",@"SHT_NOTE"
	.sectionflags	@"SHF_NOTE_NV_CUINFO"
        /*0018*/ 	.short	0x0002
        /*001a*/ 	.short	0x0064
        /*001c*/ 	.short	0x0082
	.zero		2


//--------------------- .nv.info                  --------------------------
	.section	.nv.info,"",@"SHT_CUDA_INFO"
	.align	4


	//----- nvinfo : EIATTR_REGCOUNT
	.align		4
        /*0000*/ 	.byte	0x04, 0x2f
        /*0002*/ 	.short	(.L_19 - .L_18)
	.align		4
.L_18:
        /*0004*/ 	.word	index@(_ZN7cutlass13device_kernelINS_4gemm6kernel13GemmUniversalIN4cute5tupleIJiiiiEEENS1_10collective13CollectiveMmaINS1_35MainloopSm100TmaUmmaWarpSpecializedILi10ELi2ELi4ENS5_IJNS4_1CILi4EEENSA_ILi1EEESC_EEEEENS5_IJNSA_ILi256EEENSA_ILi64EEENSA_ILi128EEEEEENS_12float_e4m3_tENS5_IJlSC_lEEESJ_SK_NS4_8TiledMMAINS4_8MMA_AtomIJNS4_10MMA_TraitsINS4_25SM100_MMA_F8F6F4_2x1SM_SSEJSJ_SJ_fSF_SG_NS4_17integral_constantINS4_4UMMA5MajorELSR_0EEESS_NSP_INSQ_7ScaleInELST_0EEESU_EEEEEENS4_6LayoutINS5_IJSC_SC_SC_EEENS5_IJNSA_ILi0EEESZ_SZ_EEEEENS5_IJNS4_10UnderscoreES12_S12_EEEEENS4_18SM100_TMA_2SM_LOADENS4_14ComposedLayoutINS4_7SwizzleILi3ELi4ELi3EEENS4_18smem_ptr_flag_bitsILi8EEENSX_INS5_IJNSA_ILi8EEESH_EEENS5_IJSH_SC_EEEEEEEvNS4_8identityENS4_28SM100_TMA_2SM_LOAD_MULTICASTES1F_vS1G_EENS_8epilogue10collective18CollectiveEpilogueINS1J_23Sm100TmaWarpSpecializedILi1ELi1ELi64ELb0ELb0EEEJNS5_IJSH_SG_SH_EEENS5_IJNSX_ISH_SC_EENSX_ISG_SC_EEEEESJ_SK_SJ_SK_NS1J_6fusion15FusionCallbacksIS1N_NS1S_17LinearCombinationISJ_fSJ_fLNS_15FloatRoundStyleE2EEES1O_S1R_JEEENS4_5SM1004TMEM4LOAD26SM100_TMEM_LOAD_32dp32b64xENS4_13SM90_TMA_LOADENS16_INS17_ILi2ELi4ELi3EEES1A_NSX_INS5_IJS1B_SG_EEENS5_IJSG_SC_EEEEEEENS4_39AutoVectorizingCopyWithAssumedAlignmentILi128EEENS4_14SM90_TMA_STOREES27_S29_S29_EEEvvEEEEvNT_6ParamsE)
        /*0008*/ 	.word	0x0000009a


	//----- nvinfo : EIATTR_FRAME_SIZE
	.align		4
.L_19:
        /*000c*/ 	.byte	0x04, 0x11
        /*000e*/ 	.short	(.L_21 - .L_20)
	.align		4
.L_20:
        /*0010*/ 	.word	index@($__internal_2_$__cuda_sm10x_tcgen05_guardrail_trap_unallocated_columns_being_dealloced)
        /*0014*/ 	.word	0x00000000


	//----- nvinfo : EIATTR_FRAME_SIZE
	.align		4
.L_21:
        /*0018*/ 	.byte	0x04, 0x11
        /*001a*/ 	.short	(.L_23 - .L_22)
	.align		4
.L_22:
        /*001c*/ 	.word	index@($__internal_1_$__cuda_sm10x_tcgen05_guardrail_trap_phase_invalid_during_alloc)
        /*0020*/ 	.word	0x00000000


	//----- nvinfo : EIATTR_FRAME_SIZE
	.align		4
.L_23:
        /*0024*/ 	.byte	0x04, 0x11
        /*0026*/ 	.short	(.L_25 - .L_24)
	.align		4
.L_24:
        /*0028*/ 	.word	index@($__internal_0_$__cuda_sm10x_tcgen05_guardrail_trap_col_being_dealloced_not_returned_by_alloc)
        /*002c*/ 	.word	0x00000000


	//----- nvinfo : EIATTR_FRAME_SIZE
	.align		4
.L_25:
        /*0030*/ 	.byte	0x04, 0x11
        /*0032*/ 	.short	(.L_27 - .L_26)
	.align		4
.L_26:
        /*0034*/ 	.word	index@(_ZN7cutlass13device_kernelINS_4gemm6kernel13GemmUniversalIN4cute5tupleIJiiiiEEENS1_10collective13CollectiveMmaINS1_35MainloopSm100TmaUmmaWarpSpecializedILi10ELi2ELi4ENS5_IJNS4_1CILi4EEENSA_ILi1EEESC_EEEEENS5_IJNSA_ILi256EEENSA_ILi64EEENSA_ILi128EEEEEENS_12float_e4m3_tENS5_IJlSC_lEEESJ_SK_NS4_8TiledMMAINS4_8MMA_AtomIJNS4_10MMA_TraitsINS4_25SM100_MMA_F8F6F4_2x1SM_SSEJSJ_SJ_fSF_SG_NS4_17integral_constantINS4_4UMMA5MajorELSR_0EEESS_NSP_INSQ_7ScaleInELST_0EEESU_EEEEEENS4_6LayoutINS5_IJSC_SC_SC_EEENS5_IJNSA_ILi0EEESZ_SZ_EEEEENS5_IJNS4_10UnderscoreES12_S12_EEEEENS4_18SM100_TMA_2SM_LOADENS4_14ComposedLayoutINS4_7SwizzleILi3ELi4ELi3EEENS4_18smem_ptr_flag_bitsILi8EEENSX_INS5_IJNSA_ILi8EEESH_EEENS5_IJSH_SC_EEEEEEEvNS4_8identityENS4_28SM100_TMA_2SM_LOAD_MULTICASTES1F_vS1G_EENS_8epilogue10collective18CollectiveEpilogueINS1J_23Sm100TmaWarpSpecializedILi1ELi1ELi64ELb0ELb0EEEJNS5_IJSH_SG_SH_EEENS5_IJNSX_ISH_SC_EENSX_ISG_SC_EEEEESJ_SK_SJ_SK_NS1J_6fusion15FusionCallbacksIS1N_NS1S_17LinearCombinationISJ_fSJ_fLNS_15FloatRoundStyleE2EEES1O_S1R_JEEENS4_5SM1004TMEM4LOAD26SM100_TMEM_LOAD_32dp32b64xENS4_13SM90_TMA_LOADENS16_INS17_ILi2ELi4ELi3EEES1A_NSX_INS5_IJS1B_SG_EEENS5_IJSG_SC_EEEEEEENS4_39AutoVectorizingCopyWithAssumedAlignmentILi128EEENS4_14SM90_TMA_STOREES27_S29_S29_EEEvvEEEEvNT_6ParamsE)
        /*0038*/ 	.word	0x00000000


	//----- nvinfo : EIATTR_MIN_STACK_SIZE
	.align		4
.L_27:
        /*003c*/ 	.byte	0x04, 0x12
        /*003e*/ 	.short	(.L_29 - .L_28)
	.align		4
.L_28:
        /*0040*/ 	.word	index@(_ZN7cutlass13device_kernelINS_4gemm6kernel13GemmUniversalIN4cute5tupleIJiiiiEEENS1_10collective13CollectiveMmaINS1_35MainloopSm100TmaUmmaWarpSpecializedILi10ELi2ELi4ENS5_IJNS4_1CILi4EEENSA_ILi1EEESC_EEEEENS5_IJNSA_ILi256EEENSA_ILi64EEENSA_ILi128EEEEEENS_12float_e4m3_tENS5_IJlSC_lEEESJ_SK_NS4_8TiledMMAINS4_8MMA_AtomIJNS4_10MMA_TraitsINS4_25SM100_MMA_F8F6F4_2x1SM_SSEJSJ_SJ_fSF_SG_NS4_17integral_constantINS4_4UMMA5MajorELSR_0EEESS_NSP_INSQ_7ScaleInELST_0EEESU_EEEEEENS4_6LayoutINS5_IJSC_SC_SC_EEENS5_IJNSA_ILi0EEESZ_SZ_EEEEENS5_IJNS4_10UnderscoreES12_S12_EEEEENS4_18SM100_TMA_2SM_LOADENS4_14ComposedLayoutINS4_7SwizzleILi3ELi4ELi3EEENS4_18smem_ptr_flag_bitsILi8EEENSX_INS5_IJNSA_ILi8EEESH_EEENS5_IJSH_SC_EEEEEEEvNS4_8identityENS4_28SM100_TMA_2SM_LOAD_MULTICASTES1F_vS1G_EENS_8epilogue10collective18CollectiveEpilogueINS1J_23Sm100TmaWarpSpecializedILi1ELi1ELi64ELb0ELb0EEEJNS5_IJSH_SG_SH_EEENS5_IJNSX_ISH_SC_EENSX_ISG_SC_EEEEESJ_SK_SJ_SK_NS1J_6fusion15FusionCallbacksIS1N_NS1S_17LinearCombinationISJ_fSJ_fLNS_15FloatRoundStyleE2EEES1O_S1R_JEEENS4_5SM1004TMEM4LOAD26SM100_TMEM_LOAD_32dp32b64xENS4_13SM90_TMA_LOADENS16_INS17_ILi2ELi4ELi3EEES1A_NSX_INS5_IJS1B_SG_EEENS5_IJSG_SC_EEEEEEENS4_39AutoVectorizingCopyWithAssumedAlignmentILi128EEENS4_14SM90_TMA_STOREES27_S29_S29_EEEvvEEEEvNT_6ParamsE)
        /*0044*/ 	.word	0x00000000
.L_29:


//--------------------- .nv.compat                --------------------------
	.section	.nv.compat,"",@"SHT_CUDA_COMPAT_INFO"
	.align	4
        /*0000*/ 	.byte	0x02, 0x09, 0x01, 0x00, 0x02, 0x02, 0x02, 0x00, 0x02, 0x05, 0x05, 0x00, 0x03, 0x07, 0x01, 0x01
        /*0010*/ 	.byte	0x02, 0x03, 0x01, 0x00, 0x02, 0x06, 0x01, 0x00, 0x04, 0x0b, 0x08, 0x00, 0x09, 0x00, 0x00, 0x00
        /*0020*/ 	.byte	0x00, 0x00, 0x00, 0x00


//--------------------- .nv.info._ZN7cutlass13device_kernelINS_4gemm6kernel13GemmUniversalIN4cute5tupleIJiiiiEEENS1_10collective13CollectiveMmaINS1_35MainloopSm100TmaUmmaWarpSpecializedILi10ELi2ELi4ENS5_IJNS4_1CILi4EEENSA_ILi1EEESC_EEEEENS5_IJNSA_ILi256EEENSA_ILi64EEENSA_ILi128EEEEEENS_12float_e4m3_tENS5_IJlSC_lEEESJ_SK_NS4_8TiledMMAINS4_8MMA_AtomIJNS4_10MMA_TraitsINS4_25SM100_MMA_F8F6F4_2x1SM_SSEJSJ_SJ_fSF_SG_NS4_17integral_constantINS4_4UMMA5MajorELSR_0EEESS_NSP_INSQ_7ScaleInELST_0EEESU_EEEEEENS4_6LayoutINS5_IJSC_SC_SC_EEENS5_IJNSA_ILi0EEESZ_SZ_EEEEENS5_IJNS4_10UnderscoreES12_S12_EEEEENS4_18SM100_TMA_2SM_LOADENS4_14ComposedLayoutINS4_7SwizzleILi3ELi4ELi3EEENS4_18smem_ptr_flag_bitsILi8EEENSX_INS5_IJNSA_ILi8EEESH_EEENS5_IJSH_SC_EEEEEEEvNS4_8identityENS4_28SM100_TMA_2SM_LOAD_MULTICASTES1F_vS1G_EENS_8epilogue10collective18CollectiveEpilogueINS1J_23Sm100TmaWarpSpecializedILi1ELi1ELi64ELb0ELb0EEEJNS5_IJSH_SG_SH_EEENS5_IJNSX_ISH_SC_EENSX_ISG_SC_EEEEESJ_SK_SJ_SK_NS1J_6fusion15FusionCallbacksIS1N_NS1S_17LinearCombinationISJ_fSJ_fLNS_15FloatRoundStyleE2EEES1O_S1R_JEEENS4_5SM1004TMEM4LOAD26SM100_TMEM_LOAD_32dp32b64xENS4_13SM90_TMA_LOADENS16_INS17_ILi2ELi4ELi3EEES1A_NSX_INS5_IJS1B_SG_EEENS5_IJSG_SC_EEEEEEENS4_39AutoVectorizingCopyWithAssumedAlignmentILi128EEENS4_14SM90_TMA_STOREES27_S29_S29_EEEvvEEEEvNT_6ParamsE --------------------------
	.section	.nv.info._ZN7cutlass13device_kernelINS_4gemm6kernel13GemmUniversalIN4cute5tupleIJiiiiEEENS1_10collective13CollectiveMmaINS1_35MainloopSm100TmaUmmaWarpSpecializedILi10ELi2ELi4ENS5_IJNS4_1CILi4EEENSA_ILi1EEESC_EEEEENS5_IJNSA_ILi256EEENSA_ILi64EEENSA_ILi128EEEEEENS_12float_e4m3_tENS5_IJlSC_lEEESJ_SK_NS4_8TiledMMAINS4_8MMA_AtomIJNS4_10MMA_TraitsINS4_25SM100_MMA_F8F6F4_2x1SM_SSEJSJ_SJ_fSF_SG_NS4_17integral_constantINS4_4UMMA5MajorELSR_0EEESS_NSP_INSQ_7ScaleInELST_0EEESU_EEEEEENS4_6LayoutINS5_IJSC_SC_SC_EEENS5_IJNSA_ILi0EEESZ_SZ_EEEEENS5_IJNS4_10UnderscoreES12_S12_EEEEENS4_18SM100_TMA_2SM_LOADENS4_14ComposedLayoutINS4_7SwizzleILi3ELi4ELi3EEENS4_18smem_ptr_flag_bitsILi8EEENSX_INS5_IJNSA_ILi8EEESH_EEENS5_IJSH_SC_EEEEEEEvNS4_8identityENS4_28SM100_TMA_2SM_LOAD_MULTICASTES1F_vS1G_EENS_8epilogue10collective18CollectiveEpilogueINS1J_23Sm100TmaWarpSpecializedILi1ELi1ELi64ELb0ELb0EEEJNS5_IJSH_SG_SH_EEENS5_IJNSX_ISH_SC_EENSX_ISG_SC_EEEEESJ_SK_SJ_SK_NS1J_6fusion15FusionCallbacksIS1N_NS1S_17LinearCombinationISJ_fSJ_fLNS_15FloatRoundStyleE2EEES1O_S1R_JEEENS4_5SM1004TMEM4LOAD26SM100_TMEM_LOAD_32dp32b64xENS4_13SM90_TMA_LOADENS16_INS17_ILi2ELi4ELi3EEES1A_NSX_INS5_IJS1B_SG_EEENS5_IJSG_SC_EEEEEEENS4_39AutoVectorizingCopyWithAssumedAlignmentILi128EEENS4_14SM90_TMA_STOREES27_S29_S29_EEEvvEEEEvNT_6ParamsE,"",@"SHT_CUDA_INFO"
	.sectionflags	@""
	.align	4


	//----- nvinfo : EIATTR_CUDA_API_VERSION
	.align		4
        /*0000*/ 	.byte	0x04, 0x37
        /*0002*/ 	.short	(.L_31 - .L_30)
.L_30:
        /*0004*/ 	.word	0x00000082


	//----- nvinfo : EIATTR_KPARAM_INFO
	.align		4
.L_31:
        /*0008*/ 	.byte	0x04, 0x17
        /*000a*/ 	.short	(.L_33 - .L_32)
.L_32:
        /*000c*/ 	.word	0x00000000
        /*0010*/ 	.short	0x0000
        /*0012*/ 	.short	0x0000
        /*0014*/ 	.byte	0x00, 0xf0, 0x01, 0x20


	//----- nvinfo : EIATTR_AT_ENTRY_FRAGMENTS
	.align		4
.L_33:
        /*0018*/ 	.byte	0x04, 0x4f
        /*001a*/ 	.short	(.L_35 - .L_34)


	//   ....[0]....
.L_34:
        /*001c*/ 	.word	0x00000007


	//----- nvinfo : EIATTR_RESERVED_SMEM_USED
	.align		4
.L_35:
        /*0020*/ 	.byte	0x01, 0x41
	.zero		2


	//----- nvinfo : EIATTR_SPARSE_MMA_MASK
	.align		4
        /*0024*/ 	.byte	0x03, 0x50
        /*0026*/ 	.short	0x0000


	//----- nvinfo : EIATTR_TCGEN05_2CTA_USED
	.align		4
        /*0028*/ 	.byte	0x01, 0x52
	.zero		2


	//----- nvinfo : EIATTR_MAXREG_COUNT
	.align		4
        /*002c*/ 	.byte	0x03, 0x1b
        /*002e*/ 	.short	0x00ff


	//----- nvinfo : EIATTR_NUM_BARRIERS
	.align		4
        /*0030*/ 	.byte	0x02, 0x4c
        /*0032*/ 	.byte	0x07
	.zero		1


	//----- nvinfo : EIATTR_EXTERNS
	.align		4
        /*0034*/ 	.byte	0x04, 0x0f
        /*0036*/ 	.short	(.L_37 - .L_36)


	//   ....[0]....
	.align		4
.L_36:
        /*0038*/ 	.word	index@(__assertfail)


	//----- nvinfo : EIATTR_MERCURY_ISA_VERSION
	.align		4
.L_37:
        /*003c*/ 	.byte	0x03, 0x5f
        /*003e*/ 	.short	0x0101


	//----- nvinfo : EIATTR_INT_WARP_WIDE_INSTR_OFFSETS
	.align		4
        /*0040*/ 	.byte	0x04, 0x31
        /*0042*/ 	.short	(.L_39 - .L_38)


	//   ....[0]....
.L_38:
        /*0044*/ 	.word	0x00000e60


	//   ....[1]....
        /*0048*/ 	.word	0x00000f10


	//   ....[2]....
        /*004c*/ 	.word	0x000046f0


	//   ....[3]....
        /*0050*/ 	.word	0x00004720


	//   ....[4]....
        /*0054*/ 	.word	0x00004740


	//   ....[5]....
        /*0058*/ 	.word	0x00005320


	//   ....[6]....
        /*005c*/ 	.word	0x000053d0


	//----- nvinfo : EIATTR_COOP_GROUP_MASK_REGIDS
	.align		4
.L_39:
        /*0060*/ 	.byte	0x04, 0x29
        /*0062*/ 	.short	(.L_41 - .L_40)


	//   ....[0]....
.L_40:
        /*0064*/ 	.word	0xffffffff


	//   ....[1]....
        /*0068*/ 	.word	0xffffffff


	//   ....[2]....
        /*006c*/ 	.word	0xffffffff


	//   ....[3]....
        /*0070*/ 	.word	0xffffffff


	//   ....[4]....
        /*0074*/ 	.word	0xffffffff


	//   ....[5]....
        /*0078*/ 	.word	0xffffffff


	//   ....[6]....
        /*007c*/ 	.word	0xffffffff


	//   ....[7]....
        /*0080*/ 	.word	0xffffffff


	//   ....[8]....
        /*0084*/ 	.word	0xffffffff


	//   ....[9]....
        /*0088*/ 	.word	0xffffffff


	//   ....[10]....
        /*008c*/ 	.word	0xffffffff


	//   ....[11]....
        /*0090*/ 	.word	0xffffffff


	//   ....[12]....
        /*0094*/ 	.word	0xffffffff


	//   ....[13]....
        /*0098*/ 	.word	0xffffffff


	//----- nvinfo : EIATTR_COOP_GROUP_INSTR_OFFSETS
	.align		4
.L_41:
        /*009c*/ 	.byte	0x04, 0x28
        /*009e*/ 	.short	(.L_43 - .L_42)


	//   ....[0]....
.L_42:
        /*00a0*/ 	.word	0x000000b0


	//   ....[1]....
        /*00a4*/ 	.word	0x00000510


	//   ....[2]....
        /*00a8*/ 	.word	0x000007d0


	//   ....[3]....
        /*00ac*/ 	.word	0x00000910


	//   ....[4]....
        /*00b0*/ 	.word	0x00000a10


	//   ....[5]....
        /*00b4*/ 	.word	0x00000b80


	//   ....[6]....
        /*00b8*/ 	.word	0x00000d20


	//   ....[7]....
        /*00bc*/ 	.word	0x00000f80


	//   ....[8]....
        /*00c0*/ 	.word	0x000022a0


	//   ....[9]....
        /*00c4*/ 	.word	0x000034d0


	//   ....[10]....
        /*00c8*/ 	.word	0x000039a0


	//   ....[11]....
        /*00cc*/ 	.word	0x000039d0


	//   ....[12]....
        /*00d0*/ 	.word	0x000045f0


	//   ....[13]....
        /*00d4*/ 	.word	0x00004800


	//----- nvinfo : EIATTR_VRC_CTA_INIT_COUNT
	.align		4
.L_43:
        /*00d8*/ 	.byte	0x02, 0x4a
        /*00da*/ 	.byte	0x80
	.zero		1


	//----- nvinfo : EIATTR_SYSCALL_OFFSETS
	.align		4
        /*00dc*/ 	.byte	0x04, 0x46
        /*00de*/ 	.short	(.L_45 - .L_44)


	//   ....[0]....
.L_44:
        /*00e0*/ 	.word	0x00005f10


	//   ....[1]....
        /*00e4*/ 	.word	0x00006050


	//   ....[2]....
        /*00e8*/ 	.word	0x00006820


	//----- nvinfo : EIATTR_MBARRIER_INSTR_OFFSETS
	.align		4
.L_45:
        /*00ec*/ 	.byte	0x04, 0x39
        /*00ee*/ 	.short	(.L_47 - .L_46)


	//   ....[0]....
.L_46:
        /*00f0*/ 	.word	0x00000670
        /*00f4*/ 	.word	0x000000ff
        /*00f8*/ 	.word	0x00000000
        /*00fc*/ 	.short	0x0100
        /*00fe*/ 	.byte	0x04
	.zero		1


	//   ....[1]....
        /*0100*/ 	.word	0x00000680
        /*0104*/ 	.word	0x000000ff
        /*0108*/ 	.word	0x00000050
        /*010c*/ 	.short	0x0100
        /*010e*/ 	.byte	0x04
	.zero		1


	//   ....[2]....
        /*0110*/ 	.word	0x00000690
        /*0114*/ 	.word	0x000000ff
        /*0118*/ 	.word	0x00000008
        /*011c*/ 	.short	0x0100
        /*011e*/ 	.byte	0x04
	.zero		1


	//   ....[3]....
        /*0120*/ 	.word	0x000006a0
        /*0124*/ 	.word	0x000000ff
        /*0128*/ 	.word	0x00000058
        /*012c*/ 	.short	0x0100
        /*012e*/ 	.byte	0x04
	.zero		1


	//   ....[4]....
        /*0130*/ 	.word	0x000006b0
        /*0134*/ 	.word	0x000000ff
        /*0138*/ 	.word	0x00000010
        /*013c*/ 	.short	0x0100
        /*013e*/ 	.byte	0x04
	.zero		1


	//   ....[5]....
        /*0140*/ 	.word	0x000006c0
        /*0144*/ 	.word	0x000000ff
        /*0148*/ 	.word	0x00000060
        /*014c*/ 	.short	0x0100
        /*014e*/ 	.byte	0x04
	.zero		1


	//   ....[6]....
        /*0150*/ 	.word	0x000006d0
        /*0154*/ 	.word	0x000000ff
        /*0158*/ 	.word	0x00000018
        /*015c*/ 	.short	0x0100
        /*015e*/ 	.byte	0x04
	.zero		1


	//   ....[7]....
        /*0160*/ 	.word	0x000006e0
        /*0164*/ 	.word	0x000000ff
        /*0168*/ 	.word	0x00000068
        /*016c*/ 	.short	0x0100
        /*016e*/ 	.byte	0x04
	.zero		1


	//   ....[8]....
        /*0170*/ 	.word	0x000006f0
        /*0174*/ 	.word	0x000000ff
        /*0178*/ 	.word	0x00000020
        /*017c*/ 	.short	0x0100
        /*017e*/ 	.byte	0x04
	.zero		1


	//   ....[9]....
        /*0180*/ 	.word	0x00000700
        /*0184*/ 	.word	0x000000ff
        /*0188*/ 	.word	0x00000070
        /*018c*/ 	.short	0x0100
        /*018e*/ 	.byte	0x04
	.zero		1


	//   ....[10]....
        /*0190*/ 	.word	0x00000710
        /*0194*/ 	.word	0x000000ff
        /*0198*/ 	.word	0x00000028
        /*019c*/ 	.short	0x0100
        /*019e*/ 	.byte	0x04
	.zero		1


	//   ....[11]....
        /*01a0*/ 	.word	0x00000720
        /*01a4*/ 	.word	0x000000ff
        /*01a8*/ 	.word	0x00000078
        /*01ac*/ 	.short	0x0100
        /*01ae*/ 	.byte	0x04
	.zero		1


	//   ....[12]....
        /*01b0*/ 	.word	0x00000730
        /*01b4*/ 	.word	0x000000ff
        /*01b8*/ 	.word	0x00000030
        /*01bc*/ 	.short	0x0100
        /*01be*/ 	.byte	0x04
	.zero		1


	//   ....[13]....
        /*01c0*/ 	.word	0x00000740
        /*01c4*/ 	.word	0x000000ff
        /*01c8*/ 	.word	0x00000080
        /*01cc*/ 	.short	0x0100
        /*01ce*/ 	.byte	0x04
	.zero		1


	//   ....[14]....
        /*01d0*/ 	.word	0x00000750
        /*01d4*/ 	.word	0x000000ff
        /*01d8*/ 	.word	0x00000038
        /*01dc*/ 	.short	0x0100
        /*01de*/ 	.byte	0x04
	.zero		1


	//   ....[15]....
        /*01e0*/ 	.word	0x00000760
        /*01e4*/ 	.word	0x000000ff
        /*01e8*/ 	.word	0x00000088
        /*01ec*/ 	.short	0x0100
        /*01ee*/ 	.byte	0x04
	.zero		1


	//   ....[16]....
        /*01f0*/ 	.word	0x00000770
        /*01f4*/ 	.word	0x000000ff
        /*01f8*/ 	.word	0x00000040
        /*01fc*/ 	.short	0x0100
        /*01fe*/ 	.byte	0x04
	.zero		1


	//   ....[17]....
        /*0200*/ 	.word	0x00000780
        /*0204*/ 	.word	0x000000ff
        /*0208*/ 	.word	0x00000090
        /*020c*/ 	.short	0x0100
        /*020e*/ 	.byte	0x04
	.zero		1


	//   ....[18]....
        /*0210*/ 	.word	0x00000790
        /*0214*/ 	.word	0x000000ff
        /*0218*/ 	.word	0x00000048
        /*021c*/ 	.short	0x0100
        /*021e*/ 	.byte	0x04
	.zero		1


	//   ....[19]....
        /*0220*/ 	.word	0x000007a0
        /*0224*/ 	.word	0x000000ff
        /*0228*/ 	.word	0x00000098
        /*022c*/ 	.short	0x0100
        /*022e*/ 	.byte	0x04
	.zero		1


	//   ....[20]....
        /*0230*/ 	.word	0x000008e0
        /*0234*/ 	.word	0x000000ff
        /*0238*/ 	.word	0x000000a0
        /*023c*/ 	.short	0x0100
        /*023e*/ 	.byte	0x04
	.zero		1


	//   ....[21]....
        /*0240*/ 	.word	0x000008f0
        /*0244*/ 	.word	0x000000ff
        /*0248*/ 	.word	0x000000a8
        /*024c*/ 	.short	0x0100
        /*024e*/ 	.byte	0x04
	.zero		1


	//   ....[22]....
        /*0250*/ 	.word	0x000009e0
        /*0254*/ 	.word	0x000000ff
        /*0258*/ 	.word	0x000000b0
        /*025c*/ 	.short	0x0100
        /*025e*/ 	.byte	0x06
	.zero		1


	//   ....[23]....
        /*0260*/ 	.word	0x000009f0
        /*0264*/ 	.word	0x000000ff
        /*0268*/ 	.word	0x000000b8
        /*026c*/ 	.short	0x0100
        /*026e*/ 	.byte	0x06
	.zero		1


	//   ....[24]....
        /*0270*/ 	.word	0x00000b30
        /*0274*/ 	.word	0x000000ff
        /*0278*/ 	.word	0x000000c0
        /*027c*/ 	.short	0x0100
        /*027e*/ 	.byte	0x06
	.zero		1


	//   ....[25]....
        /*0280*/ 	.word	0x00000b40
        /*0284*/ 	.word	0x000000ff
        /*0288*/ 	.word	0x000000d0
        /*028c*/ 	.short	0x0100
        /*028e*/ 	.byte	0x06
	.zero		1


	//   ....[26]....
        /*0290*/ 	.word	0x00000b50
        /*0294*/ 	.word	0x000000ff
        /*0298*/ 	.word	0x000000c8
        /*029c*/ 	.short	0x0100
        /*029e*/ 	.byte	0x06
	.zero		1


	//   ....[27]....
        /*02a0*/ 	.word	0x00000b60
        /*02a4*/ 	.word	0x000000ff
        /*02a8*/ 	.word	0x000000d8
        /*02ac*/ 	.short	0x0100
        /*02ae*/ 	.byte	0x06
	.zero		1


	//   ....[28]....
        /*02b0*/ 	.word	0x00000c90
        /*02b4*/ 	.word	0x000000ff
        /*02b8*/ 	.word	0x000000e0
        /*02bc*/ 	.short	0x0100
        /*02be*/ 	.byte	0x04
	.zero		1


	//   ....[29]....
        /*02c0*/ 	.word	0x00000ca0
        /*02c4*/ 	.word	0x000000ff
        /*02c8*/ 	.word	0x00000100
        /*02cc*/ 	.short	0x0100
        /*02ce*/ 	.byte	0x04
	.zero		1


	//   ....[30]....
        /*02d0*/ 	.word	0x00000cb0
        /*02d4*/ 	.word	0x000000ff
        /*02d8*/ 	.word	0x000000e8
        /*02dc*/ 	.short	0x0100
        /*02de*/ 	.byte	0x04
	.zero		1


	//   ....[31]....
        /*02e0*/ 	.word	0x00000cc0
        /*02e4*/ 	.word	0x000000ff
        /*02e8*/ 	.word	0x00000108
        /*02ec*/ 	.short	0x0100
        /*02ee*/ 	.byte	0x04
	.zero		1


	//   ....[32]....
        /*02f0*/ 	.word	0x00000cd0
        /*02f4*/ 	.word	0x000000ff
        /*02f8*/ 	.word	0x000000f0
        /*02fc*/ 	.short	0x0100
        /*02fe*/ 	.byte	0x04
	.zero		1


	//   ....[33]....
        /*0300*/ 	.word	0x00000ce0
        /*0304*/ 	.word	0x000000ff
        /*0308*/ 	.word	0x00000110
        /*030c*/ 	.short	0x0100
        /*030e*/ 	.byte	0x04
	.zero		1


	//   ....[34]....
        /*0310*/ 	.word	0x00000cf0
        /*0314*/ 	.word	0x000000ff
        /*0318*/ 	.word	0x000000f8
        /*031c*/ 	.short	0x0100
        /*031e*/ 	.byte	0x04
	.zero		1


	//   ....[35]....
        /*0320*/ 	.word	0x00000d00
        /*0324*/ 	.word	0x000000ff
        /*0328*/ 	.word	0x00000118
        /*032c*/ 	.short	0x0100
        /*032e*/ 	.byte	0x04
	.zero		1


	//   ....[36]....
        /*0330*/ 	.word	0x00000e00
        /*0334*/ 	.word	0x000000ff
        /*0338*/ 	.word	0x00000120
        /*033c*/ 	.short	0x0100
        /*033e*/ 	.byte	0x04
	.zero		1


	//   ....[37]....
        /*0340*/ 	.word	0x00000e10
        /*0344*/ 	.word	0x000000ff
        /*0348*/ 	.word	0x00000130
        /*034c*/ 	.short	0x0100
        /*034e*/ 	.byte	0x04
	.zero		1


	//   ....[38]....
        /*0350*/ 	.word	0x00000e20
        /*0354*/ 	.word	0x000000ff
        /*0358*/ 	.word	0x00000128
        /*035c*/ 	.short	0x0100
        /*035e*/ 	.byte	0x04
	.zero		1


	//   ....[39]....
        /*0360*/ 	.word	0x00000e30
        /*0364*/ 	.word	0x000000ff
        /*0368*/ 	.word	0x00000138
        /*036c*/ 	.short	0x0100
        /*036e*/ 	.byte	0x04
	.zero		1


	//   ....[40]....
        /*0370*/ 	.word	0x00000f30
        /*0374*/ 	.word	0x000000ff
        /*0378*/ 	.word	0x00000140
        /*037c*/ 	.short	0x0100
        /*037e*/ 	.byte	0x06
	.zero		1


	//   ....[41]....
        /*0380*/ 	.word	0x00001af0
        /*0384*/ 	.word	0x00000000
        /*0388*/ 	.word	0x00000130
        /*038c*/ 	.short	0x010a
        /*038e*/ 	.byte	0xff
	.zero		1


	//   ....[42]....
        /*0390*/ 	.word	0x00001b20
        /*0394*/ 	.word	0x00000000
        /*0398*/ 	.word	0x00000120
        /*039c*/ 	.short	0x0101
        /*039e*/ 	.byte	0xff
	.zero		1


	//   ....[43]....
        /*03a0*/ 	.word	0x00001bc0
        /*03a4*/ 	.word	0x000000ff
        /*03a8*/ 	.word	0x00000050
        /*03ac*/ 	.short	0x010a
        /*03ae*/ 	.byte	0x04
	.zero		1


	//   ....[44]....
        /*03b0*/ 	.word	0x00001c90
        /*03b4*/ 	.word	0x000000ff
        /*03b8*/ 	.word	0x00000050
        /*03bc*/ 	.short	0x010a
        /*03be*/ 	.byte	0x21
	.zero		1


	//   ....[45]....
        /*03c0*/ 	.word	0x00001e40
        /*03c4*/ 	.word	0x000000ff
        /*03c8*/ 	.word	0x00000050
        /*03cc*/ 	.short	0x010a
        /*03ce*/ 	.byte	0x05
	.zero		1


	//   ....[46]....
        /*03d0*/ 	.word	0x00001f50
        /*03d4*/ 	.word	0x000000ff
        /*03d8*/ 	.word	0x000000b8
        /*03dc*/ 	.short	0x0101
        /*03de*/ 	.byte	0x0d
	.zero		1


	//   ....[47]....
        /*03e0*/ 	.word	0x00001f70
        /*03e4*/ 	.word	0x000000ff
        /*03e8*/ 	.word	0x00000050
        /*03ec*/ 	.short	0x010a
        /*03ee*/ 	.byte	0x04
	.zero		1


	//   ....[48]....
        /*03f0*/ 	.word	0x00001ff0
        /*03f4*/ 	.word	0x000000ff
        /*03f8*/ 	.word	0x00000050
        /*03fc*/ 	.short	0x010a
        /*03fe*/ 	.byte	0x09
	.zero		1


	//   ....[49]....
        /*0400*/ 	.word	0x000021c0
        /*0404*/ 	.word	0x000000ff
        /*0408*/ 	.word	0x00000050
        /*040c*/ 	.short	0x010a
        /*040e*/ 	.byte	0x05
	.zero		1


	//   ....[50]....
        /*0410*/ 	.word	0x000022d0
        /*0414*/ 	.word	0x00000003
        /*0418*/ 	.word	0x000000c0
        /*041c*/ 	.short	0x010a
        /*041e*/ 	.byte	0xff
	.zero		1


	//   ....[51]....
        /*0420*/ 	.word	0x00002420
        /*0424*/ 	.word	0x00000000
        /*0428*/ 	.word	0x00000000
        /*042c*/ 	.short	0x0101
        /*042e*/ 	.byte	0xff
	.zero		1


	//   ....[52]....
        /*0430*/ 	.word	0x000029c0
        /*0434*/ 	.word	0x000000ff
        /*0438*/ 	.word	0x00000000
        /*043c*/ 	.short	0x010a
        /*043e*/ 	.byte	0x04
	.zero		1


	//   ....[53]....
        /*0440*/ 	.word	0x00002a50
        /*0444*/ 	.word	0x000000ff
        /*0448*/ 	.word	0x00000000
        /*044c*/ 	.short	0x010a
        /*044e*/ 	.byte	0x05
	.zero		1


	//   ....[54]....
        /*0450*/ 	.word	0x00002ae0
        /*0454*/ 	.word	0x000000ff
        /*0458*/ 	.word	0x00000000
        /*045c*/ 	.short	0x010a
        /*045e*/ 	.byte	0x05
	.zero		1


	//   ....[55]....
        /*0460*/ 	.word	0x00002b70
        /*0464*/ 	.word	0x000000ff
        /*0468*/ 	.word	0x00000000
        /*046c*/ 	.short	0x010a
        /*046e*/ 	.byte	0x05
	.zero		1


	//   ....[56]....
        /*0470*/ 	.word	0x00002c00
        /*0474*/ 	.word	0x000000ff
        /*0478*/ 	.word	0x00000000
        /*047c*/ 	.short	0x010a
        /*047e*/ 	.byte	0x05
	.zero		1


	//   ....[57]....
        /*0480*/ 	.word	0x00002c90
        /*0484*/ 	.word	0x000000ff
        /*0488*/ 	.word	0x00000000
        /*048c*/ 	.short	0x010a
        /*048e*/ 	.byte	0x05
	.zero		1


	//   ....[58]....
        /*0490*/ 	.word	0x00002d20
        /*0494*/ 	.word	0x000000ff
        /*0498*/ 	.word	0x00000000
        /*049c*/ 	.short	0x010a
        /*049e*/ 	.byte	0x05
	.zero		1


	//   ....[59]....
        /*04a0*/ 	.word	0x00002db0
        /*04a4*/ 	.word	0x000000ff
        /*04a8*/ 	.word	0x00000000
        /*04ac*/ 	.short	0x010a
        /*04ae*/ 	.byte	0x05
	.zero		1


	//   ....[60]....
        /*04b0*/ 	.word	0x00002e40
        /*04b4*/ 	.word	0x000000ff
        /*04b8*/ 	.word	0x00000000
        /*04bc*/ 	.short	0x010a
        /*04be*/ 	.byte	0x05
	.zero		1


	//   ....[61]....
        /*04c0*/ 	.word	0x00002ee0
        /*04c4*/ 	.word	0x00000000
        /*04c8*/ 	.word	0x00000000
        /*04cc*/ 	.short	0x010a
        /*04ce*/ 	.byte	0xff
	.zero		1


	//   ....[62]....
        /*04d0*/ 	.word	0x00003020
        /*04d4*/ 	.word	0x00000002
        /*04d8*/ 	.word	0x00000120
        /*04dc*/ 	.short	0x010a
        /*04de*/ 	.byte	0xff
	.zero		1


	//   ....[63]....
        /*04e0*/ 	.word	0x00003090
        /*04e4*/ 	.word	0x00000002
        /*04e8*/ 	.word	0x00000000
        /*04ec*/ 	.short	0x0101
        /*04ee*/ 	.byte	0xff
	.zero		1


	//   ....[64]....
        /*04f0*/ 	.word	0x000030b0
        /*04f4*/ 	.word	0x000000ff
        /*04f8*/ 	.word	0x000000d0
        /*04fc*/ 	.short	0x010a
        /*04fe*/ 	.byte	0x04
	.zero		1


	//   ....[65]....
        /*0500*/ 	.word	0x000031d0
        /*0504*/ 	.word	0x00000002
        /*0508*/ 	.word	0x000000c0
        /*050c*/ 	.short	0x010a
        /*050e*/ 	.byte	0xff
	.zero		1


	//   ....[66]....
        /*0510*/ 	.word	0x000032d0
        /*0514*/ 	.word	0x00000002
        /*0518*/ 	.word	0x00000000
        /*051c*/ 	.short	0x0101
        /*051e*/ 	.byte	0xff
	.zero		1


	//   ....[67]....
        /*0520*/ 	.word	0x00003360
        /*0524*/ 	.word	0x000000ff
        /*0528*/ 	.word	0x000000d0
        /*052c*/ 	.short	0x0106
        /*052e*/ 	.byte	0x04
	.zero		1


	//   ....[68]....
        /*0530*/ 	.word	0x00003380
        /*0534*/ 	.word	0x000000ff
        /*0538*/ 	.word	0x000000d0
        /*053c*/ 	.short	0x010a
        /*053e*/ 	.byte	0x04
	.zero		1


	//   ....[69]....
        /*0540*/ 	.word	0x00003410
        /*0544*/ 	.word	0x000000ff
        /*0548*/ 	.word	0x000000d0
        /*054c*/ 	.short	0x0106
        /*054e*/ 	.byte	0x07
	.zero		1


	//   ....[70]....
        /*0550*/ 	.word	0x00003450
        /*0554*/ 	.word	0x00000000
        /*0558*/ 	.word	0x000000d0
        /*055c*/ 	.short	0x010a
        /*055e*/ 	.byte	0xff
	.zero		1


	//   ....[71]....
        /*0560*/ 	.word	0x000036a0
        /*0564*/ 	.word	0x000000ff
        /*0568*/ 	.word	0x00000008
        /*056c*/ 	.short	0x010a
        /*056e*/ 	.byte	0x05
	.zero		1


	//   ....[72]....
        /*0570*/ 	.word	0x000036c0
        /*0574*/ 	.word	0x000000ff
        /*0578*/ 	.word	0x00000008
        /*057c*/ 	.short	0x010a
        /*057e*/ 	.byte	0x05
	.zero		1


	//   ....[73]....
        /*0580*/ 	.word	0x00003850
        /*0584*/ 	.word	0x000000ff
        /*0588*/ 	.word	0x00000008
        /*058c*/ 	.short	0x010a
        /*058e*/ 	.byte	0x05
	.zero		1


	//   ....[74]....
        /*0590*/ 	.word	0x00003870
        /*0594*/ 	.word	0x000000ff
        /*0598*/ 	.word	0x00000008
        /*059c*/ 	.short	0x010a
        /*059e*/ 	.byte	0x05
	.zero		1


	//   ....[75]....
        /*05a0*/ 	.word	0x00003930
        /*05a4*/ 	.word	0x000000ff
        /*05a8*/ 	.word	0x00000000
        /*05ac*/ 	.short	0x0101
        /*05ae*/ 	.byte	0x04
	.zero		1


	//   ....[76]....
        /*05b0*/ 	.word	0x00003c70
        /*05b4*/ 	.word	0x00000000
        /*05b8*/ 	.word	0x000000c0
        /*05bc*/ 	.short	0x010a
        /*05be*/ 	.byte	0xff
	.zero		1


	//   ....[77]....
        /*05c0*/ 	.word	0x00003d30
        /*05c4*/ 	.word	0x00000000
        /*05c8*/ 	.word	0x00000000
        /*05cc*/ 	.short	0x0101
        /*05ce*/ 	.byte	0xff
	.zero		1


	//   ....[78]....
        /*05d0*/ 	.word	0x00003df0
        /*05d4*/ 	.word	0x000000ff
        /*05d8*/ 	.word	0x00000000
        /*05dc*/ 	.short	0x010a
        /*05de*/ 	.byte	0x04
	.zero		1


	//   ....[79]....
        /*05e0*/ 	.word	0x00003e00
        /*05e4*/ 	.word	0x000000ff
        /*05e8*/ 	.word	0x00000100
        /*05ec*/ 	.short	0x010a
        /*05ee*/ 	.byte	0x1f
	.zero		1


	//   ....[80]....
        /*05f0*/ 	.word	0x00003eb0
        /*05f4*/ 	.word	0x000000ff
        /*05f8*/ 	.word	0x00000000
        /*05fc*/ 	.short	0x010a
        /*05fe*/ 	.byte	0x05
	.zero		1


	//   ....[81]....
        /*0600*/ 	.word	0x00003fe0
        /*0604*/ 	.word	0x000000ff
        /*0608*/ 	.word	0x00000000
        /*060c*/ 	.short	0x010a
        /*060e*/ 	.byte	0x04
	.zero		1


	//   ....[82]....
        /*0610*/ 	.word	0x000042e0
        /*0614*/ 	.word	0x000000ff
        /*0618*/ 	.word	0x00000000
        /*061c*/ 	.short	0x010a
        /*061e*/ 	.byte	0x04
	.zero		1


	//   ....[83]....
        /*0620*/ 	.word	0x00004370
        /*0624*/ 	.word	0x000000ff
        /*0628*/ 	.word	0x00000000
        /*062c*/ 	.short	0x010a
        /*062e*/ 	.byte	0x05
	.zero		1


	//   ....[84]....
        /*0630*/ 	.word	0x00004400
        /*0634*/ 	.word	0x000000ff
        /*0638*/ 	.word	0x00000000
        /*063c*/ 	.short	0x010a
        /*063e*/ 	.byte	0x05
	.zero		1


	//   ....[85]....
        /*0640*/ 	.word	0x000044a0
        /*0644*/ 	.word	0x00000000
        /*0648*/ 	.word	0x00000000
        /*064c*/ 	.short	0x010a
        /*064e*/ 	.byte	0xff
	.zero		1


	//   ....[86]....
        /*0650*/ 	.word	0x000044e0
        /*0654*/ 	.word	0x00000000
        /*0658*/ 	.word	0x00000000
        /*065c*/ 	.short	0x010a
        /*065e*/ 	.byte	0xff
	.zero		1


	//   ....[87]....
        /*0660*/ 	.word	0x00004550
        /*0664*/ 	.word	0x000000ff
        /*0668*/ 	.word	0x00000000
        /*066c*/ 	.short	0x0101
        /*066e*/ 	.byte	0x04
	.zero		1


	//   ....[88]....
        /*0670*/ 	.word	0x00004590
        /*0674*/ 	.word	0x000000ff
        /*0678*/ 	.word	0x00000140
        /*067c*/ 	.short	0x010a
        /*067e*/ 	.byte	0x1a
	.zero		1


	//   ....[89]....
        /*0680*/ 	.word	0x000045e0
        /*0684*/ 	.word	0x000000ff
        /*0688*/ 	.word	0x00000000
        /*068c*/ 	.short	0x0101
        /*068e*/ 	.byte	0x04
	.zero		1


	//   ....[90]....
        /*0690*/ 	.word	0x00004aa0
        /*0694*/ 	.word	0x00000003
        /*0698*/ 	.word	0x000000c0
        /*069c*/ 	.short	0x010a
        /*069e*/ 	.byte	0xff
	.zero		1


	//   ....[91]....
        /*06a0*/ 	.word	0x00004c10
        /*06a4*/ 	.word	0x00000000
        /*06a8*/ 	.word	0x00000000
        /*06ac*/ 	.short	0x0101
        /*06ae*/ 	.byte	0xff
	.zero		1


	//   ....[92]....
        /*06b0*/ 	.word	0x000050d0
        /*06b4*/ 	.word	0x000000ff
        /*06b8*/ 	.word	0x000000b8
        /*06bc*/ 	.short	0x010a
        /*06be*/ 	.byte	0x11
	.zero		1


	//   ....[93]....
        /*06c0*/ 	.word	0x00005260
        /*06c4*/ 	.word	0x000000ff
        /*06c8*/ 	.word	0x000000a8
        /*06cc*/ 	.short	0x010a
        /*06ce*/ 	.byte	0x11
	.zero		1


	//   ....[94]....
        /*06d0*/ 	.word	0x00005470
        /*06d4*/ 	.word	0x000000ff
        /*06d8*/ 	.word	0x000000a0
        /*06dc*/ 	.short	0x010b
        /*06de*/ 	.byte	0x11
	.zero		1


	//   ....[95]....
        /*06e0*/ 	.word	0x00005480
        /*06e4*/ 	.word	0x000000ff
        /*06e8*/ 	.word	0x00000000
        /*06ec*/ 	.short	0x0101
        /*06ee*/ 	.byte	0x22
	.zero		1


	//   ....[96]....
        /*06f0*/ 	.word	0x000054c0
        /*06f4*/ 	.word	0x00000000
        /*06f8*/ 	.word	0x000000a8
        /*06fc*/ 	.short	0x010a
        /*06fe*/ 	.byte	0xff
	.zero		1


	//   ....[97]....
        /*0700*/ 	.word	0x000057e0
        /*0704*/ 	.word	0x00000003
        /*0708*/ 	.word	0x000000c0
        /*070c*/ 	.short	0x010a
        /*070e*/ 	.byte	0xff
	.zero		1


	//   ....[98]....
        /*0710*/ 	.word	0x00005960
        /*0714*/ 	.word	0x00000000
        /*0718*/ 	.word	0x00000000
        /*071c*/ 	.short	0x0101
        /*071e*/ 	.byte	0xff
	.zero		1


	//   ....[99]....
        /*0720*/ 	.word	0x000063f0
        /*0724*/ 	.word	0x000000ff
        /*0728*/ 	.word	0x000000a0
        /*072c*/ 	.short	0x010a
        /*072e*/ 	.byte	0x2c
	.zero		1


	//   ....[100]....
        /*0730*/ 	.word	0x00006400
        /*0734*/ 	.word	0x0000008f
        /*0738*/ 	.word	0x000000e0
        /*073c*/ 	.short	0x010a
        /*073e*/ 	.byte	0xff
	.zero		1


	//   ....[101]....
        /*0740*/ 	.word	0x00006590
        /*0744*/ 	.word	0x000000ff
        /*0748*/ 	.word	0x000000a0
        /*074c*/ 	.short	0x010a
        /*074e*/ 	.byte	0x2c
	.zero		1


	//   ....[102]....
        /*0750*/ 	.word	0x000066a0
        /*0754*/ 	.word	0x000000ff
        /*0758*/ 	.word	0x00000000
        /*075c*/ 	.short	0x0101
        /*075e*/ 	.byte	0x04
	.zero		1


	//   ....[103]....
        /*0760*/ 	.word	0x00006700
        /*0764*/ 	.word	0x0000008f
        /*0768*/ 	.word	0x000000e0
        /*076c*/ 	.short	0x010a
        /*076e*/ 	.byte	0xff
	.zero		1


	//   ....[104]....
        /*0770*/ 	.word	0x00006cf0
        /*0774*/ 	.word	0x0000008f
        /*0778*/ 	.word	0x00000000
        /*077c*/ 	.short	0x0101
        /*077e*/ 	.byte	0xff
	.zero		1


	//   ....[105]....
        /*0780*/ 	.word	0x00007b50
        /*0784*/ 	.word	0x00000000
        /*0788*/ 	.word	0x00000130
        /*078c*/ 	.short	0x010a
        /*078e*/ 	.byte	0xff
	.zero		1


	//   ....[106]....
        /*0790*/ 	.word	0x00007bb0
        /*0794*/ 	.word	0x00000000
        /*0798*/ 	.word	0x00000050
        /*079c*/ 	.short	0x010a
        /*079e*/ 	.byte	0xff
	.zero		1


	//   ....[107]....
        /*07a0*/ 	.word	0x00007c10
        /*07a4*/ 	.word	0x00000000
        /*07a8*/ 	.word	0x00000050
        /*07ac*/ 	.short	0x010a
        /*07ae*/ 	.byte	0xff
	.zero		1


	//   ....[108]....
        /*07b0*/ 	.word	0x00007c60
        /*07b4*/ 	.word	0x00000003
        /*07b8*/ 	.word	0x000000c0
        /*07bc*/ 	.short	0x010a
        /*07be*/ 	.byte	0xff
	.zero		1


	//   ....[109]....
        /*07c0*/ 	.word	0x00007cc0
        /*07c4*/ 	.word	0x00000000
        /*07c8*/ 	.word	0x00000000
        /*07cc*/ 	.short	0x010a
        /*07ce*/ 	.byte	0xff
	.zero		1


	//   ....[110]....
        /*07d0*/ 	.word	0x00007d20
        /*07d4*/ 	.word	0x00000000
        /*07d8*/ 	.word	0x00000000
        /*07dc*/ 	.short	0x010a
        /*07de*/ 	.byte	0xff
	.zero		1


	//   ....[111]....
        /*07e0*/ 	.word	0x00007d80
        /*07e4*/ 	.word	0x00000000
        /*07e8*/ 	.word	0x00000000
        /*07ec*/ 	.short	0x010a
        /*07ee*/ 	.byte	0xff
	.zero		1


	//   ....[112]....
        /*07f0*/ 	.word	0x00007de0
        /*07f4*/ 	.word	0x00000000
        /*07f8*/ 	.word	0x00000000
        /*07fc*/ 	.short	0x010a
        /*07fe*/ 	.byte	0xff
	.zero		1


	//   ....[113]....
        /*0800*/ 	.word	0x00007e40
        /*0804*/ 	.word	0x00000000
        /*0808*/ 	.word	0x00000000
        /*080c*/ 	.short	0x010a
        /*080e*/ 	.byte	0xff
	.zero		1


	//   ....[114]....
        /*0810*/ 	.word	0x00007ea0
        /*0814*/ 	.word	0x00000000
        /*0818*/ 	.word	0x00000000
        /*081c*/ 	.short	0x010a
        /*081e*/ 	.byte	0xff
	.zero		1


	//   ....[115]....
        /*0820*/ 	.word	0x00007f00
        /*0824*/ 	.word	0x00000000
        /*0828*/ 	.word	0x00000000
        /*082c*/ 	.short	0x010a
        /*082e*/ 	.byte	0xff
	.zero		1


	//   ....[116]....
        /*0830*/ 	.word	0x00007f60
        /*0834*/ 	.word	0x00000000
        /*0838*/ 	.word	0x00000000
        /*083c*/ 	.short	0x010a
        /*083e*/ 	.byte	0xff
	.zero		1


	//   ....[117]....
        /*0840*/ 	.word	0x00007fc0
        /*0844*/ 	.word	0x00000000
        /*0848*/ 	.word	0x00000000
        /*084c*/ 	.short	0x010a
        /*084e*/ 	.byte	0xff
	.zero		1


	//   ....[118]....
        /*0850*/ 	.word	0x00008010
        /*0854*/ 	.word	0x00000002
        /*0858*/ 	.word	0x00000120
        /*085c*/ 	.short	0x010a
        /*085e*/ 	.byte	0xff
	.zero		1


	//   ....[119]....
        /*0860*/ 	.word	0x00008070
        /*0864*/ 	.word	0x00000002
        /*0868*/ 	.word	0x000000d0
        /*086c*/ 	.short	0x010a
        /*086e*/ 	.byte	0xff
	.zero		1


	//   ....[120]....
        /*0870*/ 	.word	0x000080c0
        /*0874*/ 	.word	0x00000002
        /*0878*/ 	.word	0x000000c0
        /*087c*/ 	.short	0x010a
        /*087e*/ 	.byte	0xff
	.zero		1


	//   ....[121]....
        /*0880*/ 	.word	0x00008120
        /*0884*/ 	.word	0x00000000
        /*0888*/ 	.word	0x000000d0
        /*088c*/ 	.short	0x010a
        /*088e*/ 	.byte	0xff
	.zero		1


	//   ....[122]....
        /*0890*/ 	.word	0x00008180
        /*0894*/ 	.word	0x00000005
        /*0898*/ 	.word	0x00000008
        /*089c*/ 	.short	0x010a
        /*089e*/ 	.byte	0xff
	.zero		1


	//   ....[123]....
        /*08a0*/ 	.word	0x00008270
        /*08a4*/ 	.word	0x00000000
        /*08a8*/ 	.word	0x00000008
        /*08ac*/ 	.short	0x010a
        /*08ae*/ 	.byte	0xff
	.zero		1


	//   ....[124]....
        /*08b0*/ 	.word	0x000082c0
        /*08b4*/ 	.word	0x00000000
        /*08b8*/ 	.word	0x000000c0
        /*08bc*/ 	.short	0x010a
        /*08be*/ 	.byte	0xff
	.zero		1


	//   ....[125]....
        /*08c0*/ 	.word	0x00008320
        /*08c4*/ 	.word	0x00000000
        /*08c8*/ 	.word	0x00000100
        /*08cc*/ 	.short	0x010a
        /*08ce*/ 	.byte	0xff
	.zero		1


	//   ....[126]....
        /*08d0*/ 	.word	0x00008380
        /*08d4*/ 	.word	0x00000000
        /*08d8*/ 	.word	0x00000000
        /*08dc*/ 	.short	0x010a
        /*08de*/ 	.byte	0xff
	.zero		1


	//   ....[127]....
        /*08e0*/ 	.word	0x000083e0
        /*08e4*/ 	.word	0x00000000
        /*08e8*/ 	.word	0x00000000
        /*08ec*/ 	.short	0x010a
        /*08ee*/ 	.byte	0xff
	.zero		1


	//   ....[128]....
        /*08f0*/ 	.word	0x00008440
        /*08f4*/ 	.word	0x00000000
        /*08f8*/ 	.word	0x00000000
        /*08fc*/ 	.short	0x010a
        /*08fe*/ 	.byte	0xff
	.zero		1


	//   ....[129]....
        /*0900*/ 	.word	0x000084a0
        /*0904*/ 	.word	0x00000000
        /*0908*/ 	.word	0x00000000
        /*090c*/ 	.short	0x010a
        /*090e*/ 	.byte	0xff
	.zero		1


	//   ....[130]....
        /*0910*/ 	.word	0x00008500
        /*0914*/ 	.word	0x00000000
        /*0918*/ 	.word	0x00000140
        /*091c*/ 	.short	0x010a
        /*091e*/ 	.byte	0xff
	.zero		1


	//   ....[131]....
        /*0920*/ 	.word	0x00008550
        /*0924*/ 	.word	0x00000003
        /*0928*/ 	.word	0x000000c0
        /*092c*/ 	.short	0x010a
        /*092e*/ 	.byte	0xff
	.zero		1


	//   ....[132]....
        /*0930*/ 	.word	0x000085b0
        /*0934*/ 	.word	0x00000000
        /*0938*/ 	.word	0x000000b8
        /*093c*/ 	.short	0x010a
        /*093e*/ 	.byte	0xff
	.zero		1


	//   ....[133]....
        /*0940*/ 	.word	0x00008610
        /*0944*/ 	.word	0x00000000
        /*0948*/ 	.word	0x000000a8
        /*094c*/ 	.short	0x010a
        /*094e*/ 	.byte	0xff
	.zero		1


	//   ....[134]....
        /*0950*/ 	.word	0x00008660
        /*0954*/ 	.word	0x00000003
        /*0958*/ 	.word	0x000000c0
        /*095c*/ 	.short	0x010a
        /*095e*/ 	.byte	0xff
	.zero		1


	//   ....[135]....
        /*0960*/ 	.word	0x000086c0
        /*0964*/ 	.word	0x00000000
        /*0968*/ 	.word	0x000000a0
        /*096c*/ 	.short	0x010a
        /*096e*/ 	.byte	0xff
	.zero		1


	//   ....[136]....
        /*0970*/ 	.word	0x00008710
        /*0974*/ 	.word	0x0000008f
        /*0978*/ 	.word	0x000000e0
        /*097c*/ 	.short	0x010a
        /*097e*/ 	.byte	0xff
	.zero		1


	//----- nvinfo : EIATTR_NUM_MBARRIERS
	.align		4
.L_47:
        /*0980*/ 	.byte	0x03, 0x38
        /*0982*/ 	.short	0x0029


	//----- nvinfo : EIATTR_EXIT_INSTR_OFFSETS
	.align		4
        /*0984*/ 	.byte	0x04, 0x1c
        /*0986*/ 	.short	(.L_49 - .L_48)


	//   ....[0]....
.L_48:
        /*0988*/ 	.word	0x00002f10


	//   ....[1]....
        /*098c*/ 	.word	0x00003420


	//   ....[2]....
        /*0990*/ 	.word	0x00003480


	//   ....[3]....
        /*0994*/ 	.word	0x00004810


	//   ....[4]....
        /*0998*/ 	.word	0x000054f0


	//   ....[5]....
        /*099c*/ 	.word	0x00005530


	//   ....[6]....
        /*09a0*/ 	.word	0x00007b40


	//----- nvinfo : EIATTR_MAX_THREADS
	.align		4
.L_49:
        /*09a4*/ 	.byte	0x04, 0x05
        /*09a6*/ 	.short	(.L_51 - .L_50)
.L_50:
        /*09a8*/ 	.word	0x00000100
        /*09ac*/ 	.word	0x00000001
        /*09b0*/ 	.word	0x00000001


	//----- nvinfo : EIATTR_CRS_STACK_SIZE
	.align		4
.L_51:
        /*09b4*/ 	.byte	0x04, 0x1e
        /*09b6*/ 	.short	(.L_53 - .L_52)
.L_52:
        /*09b8*/ 	.word	0x00000000


	//----- nvinfo : EIATTR_CBANK_PARAM_SIZE
	.align		4
.L_53:
        /*09bc*/ 	.byte	0x03, 0x19
        /*09be*/ 	.short	0x0800


	//----- nvinfo : EIATTR_PARAM_CBANK
	.align		4
        /*09c0*/ 	.byte	0x04, 0x0a
        /*09c2*/ 	.short	(.L_55 - .L_54)
	.align		4
.L_54:
        /*09c4*/ 	.word	index@(.nv.constant0._ZN7cutlass13device_kernelINS_4gemm6kernel13GemmUniversalIN4cute5tupleIJiiiiEEENS1_10collective13CollectiveMmaINS1_35MainloopSm100TmaUmmaWarpSpecializedILi10ELi2ELi4ENS5_IJNS4_1CILi4EEENSA_ILi1EEESC_EEEEENS5_IJNSA_ILi256EEENSA_ILi64EEENSA_ILi128EEEEEENS_12float_e4m3_tENS5_IJlSC_lEEESJ_SK_NS4_8TiledMMAINS4_8MMA_AtomIJNS4_10MMA_TraitsINS4_25SM100_MMA_F8F6F4_2x1SM_SSEJSJ_SJ_fSF_SG_NS4_17integral_constantINS4_4UMMA5MajorELSR_0EEESS_NSP_INSQ_7ScaleInELST_0EEESU_EEEEEENS4_6LayoutINS5_IJSC_SC_SC_EEENS5_IJNSA_ILi0EEESZ_SZ_EEEEENS5_IJNS4_10UnderscoreES12_S12_EEEEENS4_18SM100_TMA_2SM_LOADENS4_14ComposedLayoutINS4_7SwizzleILi3ELi4ELi3EEENS4_18smem_ptr_flag_bitsILi8EEENSX_INS5_IJNSA_ILi8EEESH_EEENS5_IJSH_SC_EEEEEEEvNS4_8identityENS4_28SM100_TMA_2SM_LOAD_MULTICASTES1F_vS1G_EENS_8epilogue10collective18CollectiveEpilogueINS1J_23Sm100TmaWarpSpecializedILi1ELi1ELi64ELb0ELb0EEEJNS5_IJSH_SG_SH_EEENS5_IJNSX_ISH_SC_EENSX_ISG_SC_EEEEESJ_SK_SJ_SK_NS1J_6fusion15FusionCallbacksIS1N_NS1S_17LinearCombinationISJ_fSJ_fLNS_15FloatRoundStyleE2EEES1O_S1R_JEEENS4_5SM1004TMEM4LOAD26SM100_TMEM_LOAD_32dp32b64xENS4_13SM90_TMA_LOADENS16_INS17_ILi2ELi4ELi3EEES1A_NSX_INS5_IJS1B_SG_EEENS5_IJSG_SC_EEEEEEENS4_39AutoVectorizingCopyWithAssumedAlignmentILi128EEENS4_14SM90_TMA_STOREES27_S29_S29_EEEvvEEEEvNT_6ParamsE)
        /*09c8*/ 	.short	0x0380
        /*09ca*/ 	.short	0x0800


	//----- nvinfo : EIATTR_SW_WAR
	.align		4
.L_55:
        /*09cc*/ 	.byte	0x04, 0x36
        /*09ce*/ 	.short	(.L_57 - .L_56)
.L_56:
        /*09d0*/ 	.word	0x00000008
.L_57:


//--------------------- .nv.callgraph             --------------------------
	.section	.nv.callgraph,"",@"SHT_CUDA_CALLGRAPH"
	.align	4
	.sectionentsize	8
	.align		4
        /*0000*/ 	.word	0x00000000
	.align		4
        /*0004*/ 	.word	0xffffffff
	.align		4
        /*0008*/ 	.word	index@(_ZN7cutlass13device_kernelINS_4gemm6kernel13GemmUniversalIN4cute5tupleIJiiiiEEENS1_10collective13CollectiveMmaINS1_35MainloopSm100TmaUmmaWarpSpecializedILi10ELi2ELi4ENS5_IJNS4_1CILi4EEENSA_ILi1EEESC_EEEEENS5_IJNSA_ILi256EEENSA_ILi64EEENSA_ILi128EEEEEENS_12float_e4m3_tENS5_IJlSC_lEEESJ_SK_NS4_8TiledMMAINS4_8MMA_AtomIJNS4_10MMA_TraitsINS4_25SM100_MMA_F8F6F4_2x1SM_SSEJSJ_SJ_fSF_SG_NS4_17integral_constantINS4_4UMMA5MajorELSR_0EEESS_NSP_INSQ_7ScaleInELST_0EEESU_EEEEEENS4_6LayoutINS5_IJSC_SC_SC_EEENS5_IJNSA_ILi0EEESZ_SZ_EEEEENS5_IJNS4_10UnderscoreES12_S12_EEEEENS4_18SM100_TMA_2SM_LOADENS4_14ComposedLayoutINS4_7SwizzleILi3ELi4ELi3EEENS4_18smem_ptr_flag_bitsILi8EEENSX_INS5_IJNSA_ILi8EEESH_EEENS5_IJSH_SC_EEEEEEEvNS4_8identityENS4_28SM100_TMA_2SM_LOAD_MULTICASTES1F_vS1G_EENS_8epilogue10collective18CollectiveEpilogueINS1J_23Sm100TmaWarpSpecializedILi1ELi1ELi64ELb0ELb0EEEJNS5_IJSH_SG_SH_EEENS5_IJNSX_ISH_SC_EENSX_ISG_SC_EEEEESJ_SK_SJ_SK_NS1J_6fusion15FusionCallbacksIS1N_NS1S_17LinearCombinationISJ_fSJ_fLNS_15FloatRoundStyleE2EEES1O_S1R_JEEENS4_5SM1004TMEM4LOAD26SM100_TMEM_LOAD_32dp32b64xENS4_13SM90_TMA_LOADENS16_INS17_ILi2ELi4ELi3EEES1A_NSX_INS5_IJS1B_SG_EEENS5_IJSG_SC_EEEEEEENS4_39AutoVectorizingCopyWithAssumedAlignmentILi128EEENS4_14SM90_TMA_STOREES27_S29_S29_EEEvvEEEEvNT_6ParamsE)
	.align		4
        /*000c*/ 	.word	index@(__assertfail)
	.align		4
        /*0010*/ 	.word	0x00000000
	.align		4
        /*0014*/ 	.word	0xfffffffe
	.align		4
        /*0018*/ 	.word	0x00000000
	.align		4
        /*001c*/ 	.word	0xfffffffd
	.align		4
        /*0020*/ 	.word	0x00000000
	.align		4
        /*0024*/ 	.word	0xfffffffc


//--------------------- .nv.constant4             --------------------------
	.section	.nv.constant4,"a",@progbits
	.align	8
	.align		8
.nv.constant4:
        /*0000*/ 	.dword	__assertfail
	.align		8
        /*0008*/ 	.dword	__unnamed_1
	.align		8
        /*0010*/ 	.dword	__unnamed_2
	.align		8
        /*0018*/ 	.dword	_ZN40_INTERNAL_67915aef_4_k_cu_7f765cec_202824cuda3std3__45__cpo5beginE
	.align		8
        /*0020*/ 	.dword	_ZN40_INTERNAL_67915aef_4_k_cu_7f765cec_202824cuda3std3__45__cpo3endE
	.align		8
        /*0028*/ 	.dword	_ZN40_INTERNAL_67915aef_4_k_cu_7f765cec_202824cuda3std3__45__cpo6cbeginE
	.align		8
        /*0030*/ 	.dword	_ZN40_INTERNAL_67915aef_4_k_cu_7f765cec_202824cuda3std3__45__cpo4cendE
	.align		8
        /*0038*/ 	.dword	_ZN40_INTERNAL_67915aef_4_k_cu_7f765cec_202824cuda3std3__442_GLOBAL__N__67915aef_4_k_cu_7f765cec_202826ignoreE
	.align		8
        /*0040*/ 	.dword	_ZN40_INTERNAL_67915aef_4_k_cu_7f765cec_202824cuda3std3__419piecewise_constructE
	.align		8
        /*0048*/ 	.dword	_ZN40_INTERNAL_67915aef_4_k_cu_7f765cec_202824cuda3std3__48in_placeE
	.align		8
        /*0050*/ 	.dword	_ZN40_INTERNAL_67915aef_4_k_cu_7f765cec_202824cuda3std6ranges3__45__cpo4swapE
	.align		8
        /*0058*/ 	.dword	_ZN40_INTERNAL_67915aef_4_k_cu_7f765cec_202824cuda3std6ranges3__45__cpo9iter_moveE
	.align		8
        /*0060*/ 	.dword	_ZN40_INTERNAL_67915aef_4_k_cu_7f765cec_202824cute7productE
	.align		8
        /*0068*/ 	.dword	_ZN40_INTERNAL_67915aef_4_k_cu_7f765cec_202824cute1_E
	.align		8
        /*0070*/ 	.dword	$str$25
	.align		8
        /*0078*/ 	.dword	$str$26
	.align		8
        /*0080*/ 	.dword	$str$27
	.align		8
        /*0088*/ 	.dword	$str$28


//--------------------- .text._ZN7cutlass13device_kernelINS_4gemm6kernel13GemmUniversalIN4cute5tupleIJiiiiEEENS1_10collective13CollectiveMmaINS1_35MainloopSm100TmaUmmaWarpSpecializedILi10ELi2ELi4ENS5_IJNS4_1CILi4EEENSA_ILi1EEESC_EEEEENS5_IJNSA_ILi256EEENSA_ILi64EEENSA_ILi128EEEEEENS_12float_e4m3_tENS5_IJlSC_lEEESJ_SK_NS4_8TiledMMAINS4_8MMA_AtomIJNS4_10MMA_TraitsINS4_25SM100_MMA_F8F6F4_2x1SM_SSEJSJ_SJ_fSF_SG_NS4_17integral_constantINS4_4UMMA5MajorELSR_0EEESS_NSP_INSQ_7ScaleInELST_0EEESU_EEEEEENS4_6LayoutINS5_IJSC_SC_SC_EEENS5_IJNSA_ILi0EEESZ_SZ_EEEEENS5_IJNS4_10UnderscoreES12_S12_EEEEENS4_18SM100_TMA_2SM_LOADENS4_14ComposedLayoutINS4_7SwizzleILi3ELi4ELi3EEENS4_18smem_ptr_flag_bitsILi8EEENSX_INS5_IJNSA_ILi8EEESH_EEENS5_IJSH_SC_EEEEEEEvNS4_8identityENS4_28SM100_TMA_2SM_LOAD_MULTICASTES1F_vS1G_EENS_8epilogue10collective18CollectiveEpilogueINS1J_23Sm100TmaWarpSpecializedILi1ELi1ELi64ELb0ELb0EEEJNS5_IJSH_SG_SH_EEENS5_IJNSX_ISH_SC_EENSX_ISG_SC_EEEEESJ_SK_SJ_SK_NS1J_6fusion15FusionCallbacksIS1N_NS1S_17LinearCombinationISJ_fSJ_fLNS_15FloatRoundStyleE2EEES1O_S1R_JEEENS4_5SM1004TMEM4LOAD26SM100_TMEM_LOAD_32dp32b64xENS4_13SM90_TMA_LOADENS16_INS17_ILi2ELi4ELi3EEES1A_NSX_INS5_IJS1B_SG_EEENS5_IJSG_SC_EEEEEEENS4_39AutoVectorizingCopyWithAssumedAlignmentILi128EEENS4_14SM90_TMA_STOREES27_S29_S29_EEEvvEEEEvNT_6ParamsE --------------------------
	.section	.text._ZN7cutlass13device_kernelINS_4gemm6kernel13GemmUniversalIN4cute5tupleIJiiiiEEENS1_10collective13CollectiveMmaINS1_35MainloopSm100TmaUmmaWarpSpecializedILi10ELi2ELi4ENS5_IJNS4_1CILi4EEENSA_ILi1EEESC_EEEEENS5_IJNSA_ILi256EEENSA_ILi64EEENSA_ILi128EEEEEENS_12float_e4m3_tENS5_IJlSC_lEEESJ_SK_NS4_8TiledMMAINS4_8MMA_AtomIJNS4_10MMA_TraitsINS4_25SM100_MMA_F8F6F4_2x1SM_SSEJSJ_SJ_fSF_SG_NS4_17integral_constantINS4_4UMMA5MajorELSR_0EEESS_NSP_INSQ_7ScaleInELST_0EEESU_EEEEEENS4_6LayoutINS5_IJSC_SC_SC_EEENS5_IJNSA_ILi0EEESZ_SZ_EEEEENS5_IJNS4_10UnderscoreES12_S12_EEEEENS4_18SM100_TMA_2SM_LOADENS4_14ComposedLayoutINS4_7SwizzleILi3ELi4ELi3EEENS4_18smem_ptr_flag_bitsILi8EEENSX_INS5_IJNSA_ILi8EEESH_EEENS5_IJSH_SC_EEEEEEEvNS4_8identityENS4_28SM100_TMA_2SM_LOAD_MULTICASTES1F_vS1G_EENS_8epilogue10collective18CollectiveEpilogueINS1J_23Sm100TmaWarpSpecializedILi1ELi1ELi64ELb0ELb0EEEJNS5_IJSH_SG_SH_EEENS5_IJNSX_ISH_SC_EENSX_ISG_SC_EEEEESJ_SK_SJ_SK_NS1J_6fusion15FusionCallbacksIS1N_NS1S_17LinearCombinationISJ_fSJ_fLNS_15FloatRoundStyleE2EEES1O_S1R_JEEENS4_5SM1004TMEM4LOAD26SM100_TMEM_LOAD_32dp32b64xENS4_13SM90_TMA_LOADENS16_INS17_ILi2ELi4ELi3EEES1A_NSX_INS5_IJS1B_SG_EEENS5_IJSG_SC_EEEEEEENS4_39AutoVectorizingCopyWithAssumedAlignmentILi128EEENS4_14SM90_TMA_STOREES27_S29_S29_EEEvvEEEEvNT_6ParamsE,"ax",@progbits
	.align	128
.text._ZN7cutlass13device_kernelINS_4gemm6kernel13GemmUniversalIN4cute5tupleIJiiiiEEENS1_10collective13CollectiveMmaINS1_35MainloopSm100TmaUmmaWarpSpecializedILi10ELi2ELi4ENS5_IJNS4_1CILi4EEENSA_ILi1EEESC_EEEEENS5_IJNSA_ILi256EEENSA_ILi64EEENSA_ILi128EEEEEENS_12float_e4m3_tENS5_IJlSC_lEEESJ_SK_NS4_8TiledMMAINS4_8MMA_AtomIJNS4_10MMA_TraitsINS4_25SM100_MMA_F8F6F4_2x1SM_SSEJSJ_SJ_fSF_SG_NS4_17integral_constantINS4_4UMMA5MajorELSR_0EEESS_NSP_INSQ_7ScaleInELST_0EEESU_EEEEEENS4_6LayoutINS5_IJSC_SC_SC_EEENS5_IJNSA_ILi0EEESZ_SZ_EEEEENS5_IJNS4_10UnderscoreES12_S12_EEEEENS4_18SM100_TMA_2SM_LOADENS4_14ComposedLayoutINS4_7SwizzleILi3ELi4ELi3EEENS4_18smem_ptr_flag_bitsILi8EEENSX_INS5_IJNSA_ILi8EEESH_EEENS5_IJSH_SC_EEEEEEEvNS4_8identityENS4_28SM100_TMA_2SM_LOAD_MULTICASTES1F_vS1G_EENS_8epilogue10collective18CollectiveEpilogueINS1J_23Sm100TmaWarpSpecializedILi1ELi1ELi64ELb0ELb0EEEJNS5_IJSH_SG_SH_EEENS5_IJNSX_ISH_SC_EENSX_ISG_SC_EEEEESJ_SK_SJ_SK_NS1J_6fusion15FusionCallbacksIS1N_NS1S_17LinearCombinationISJ_fSJ_fLNS_15FloatRoundStyleE2EEES1O_S1R_JEEENS4_5SM1004TMEM4LOAD26SM100_TMEM_LOAD_32dp32b64xENS4_13SM90_TMA_LOADENS16_INS17_ILi2ELi4ELi3EEES1A_NSX_INS5_IJS1B_SG_EEENS5_IJSG_SC_EEEEEEENS4_39AutoVectorizingCopyWithAssumedAlignmentILi128EEENS4_14SM90_TMA_STOREES27_S29_S29_EEEvvEEEEvNT_6ParamsE:
        .type           _ZN7cutlass13device_kernelINS_4gemm6kernel13GemmUniversalIN4cute5tupleIJiiiiEEENS1_10collective13CollectiveMmaINS1_35MainloopSm100TmaUmmaWarpSpecializedILi10ELi2ELi4ENS5_IJNS4_1CILi4EEENSA_ILi1EEESC_EEEEENS5_IJNSA_ILi256EEENSA_ILi64EEENSA_ILi128EEEEEENS_12float_e4m3_tENS5_IJlSC_lEEESJ_SK_NS4_8TiledMMAINS4_8MMA_AtomIJNS4_10MMA_TraitsINS4_25SM100_MMA_F8F6F4_2x1SM_SSEJSJ_SJ_fSF_SG_NS4_17integral_constantINS4_4UMMA5MajorELSR_0EEESS_NSP_INSQ_7ScaleInELST_0EEESU_EEEEEENS4_6LayoutINS5_IJSC_SC_SC_EEENS5_IJNSA_ILi0EEESZ_SZ_EEEEENS5_IJNS4_10UnderscoreES12_S12_EEEEENS4_18SM100_TMA_2SM_LOADENS4_14ComposedLayoutINS4_7SwizzleILi3ELi4ELi3EEENS4_18smem_ptr_flag_bitsILi8EEENSX_INS5_IJNSA_ILi8EEESH_EEENS5_IJSH_SC_EEEEEEEvNS4_8identityENS4_28SM100_TMA_2SM_LOAD_MULTICASTES1F_vS1G_EENS_8epilogue10collective18CollectiveEpilogueINS1J_23Sm100TmaWarpSpecializedILi1ELi1ELi64ELb0ELb0EEEJNS5_IJSH_SG_SH_EEENS5_IJNSX_ISH_SC_EENSX_ISG_SC_EEEEESJ_SK_SJ_SK_NS1J_6fusion15FusionCallbacksIS1N_NS1S_17LinearCombinationISJ_fSJ_fLNS_15FloatRoundStyleE2EEES1O_S1R_JEEENS4_5SM1004TMEM4LOAD26SM100_TMEM_LOAD_32dp32b64xENS4_13SM90_TMA_LOADENS16_INS17_ILi2ELi4ELi3EEES1A_NSX_INS5_IJS1B_SG_EEENS5_IJSG_SC_EEEEEEENS4_39AutoVectorizingCopyWithAssumedAlignmentILi128EEENS4_14SM90_TMA_STOREES27_S29_S29_EEEvvEEEEvNT_6ParamsE,@function
        .size           _ZN7cutlass13device_kernelINS_4gemm6kernel13GemmUniversalIN4cute5tupleIJiiiiEEENS1_10collective13CollectiveMmaINS1_35MainloopSm100TmaUmmaWarpSpecializedILi10ELi2ELi4ENS5_IJNS4_1CILi4EEENSA_ILi1EEESC_EEEEENS5_IJNSA_ILi256EEENSA_ILi64EEENSA_ILi128EEEEEENS_12float_e4m3_tENS5_IJlSC_lEEESJ_SK_NS4_8TiledMMAINS4_8MMA_AtomIJNS4_10MMA_TraitsINS4_25SM100_MMA_F8F6F4_2x1SM_SSEJSJ_SJ_fSF_SG_NS4_17integral_constantINS4_4UMMA5MajorELSR_0EEESS_NSP_INSQ_7ScaleInELST_0EEESU_EEEEEENS4_6LayoutINS5_IJSC_SC_SC_EEENS5_IJNSA_ILi0EEESZ_SZ_EEEEENS5_IJNS4_10UnderscoreES12_S12_EEEEENS4_18SM100_TMA_2SM_LOADENS4_14ComposedLayoutINS4_7SwizzleILi3ELi4ELi3EEENS4_18smem_ptr_flag_bitsILi8EEENSX_INS5_IJNSA_ILi8EEESH_EEENS5_IJSH_SC_EEEEEEEvNS4_8identityENS4_28SM100_TMA_2SM_LOAD_MULTICASTES1F_vS1G_EENS_8epilogue10collective18CollectiveEpilogueINS1J_23Sm100TmaWarpSpecializedILi1ELi1ELi64ELb0ELb0EEEJNS5_IJSH_SG_SH_EEENS5_IJNSX_ISH_SC_EENSX_ISG_SC_EEEEESJ_SK_SJ_SK_NS1J_6fusion15FusionCallbacksIS1N_NS1S_17LinearCombinationISJ_fSJ_fLNS_15FloatRoundStyleE2EEES1O_S1R_JEEENS4_5SM1004TMEM4LOAD26SM100_TMEM_LOAD_32dp32b64xENS4_13SM90_TMA_LOADENS16_INS17_ILi2ELi4ELi3EEES1A_NSX_INS5_IJS1B_SG_EEENS5_IJSG_SC_EEEEEEENS4_39AutoVectorizingCopyWithAssumedAlignmentILi128EEENS4_14SM90_TMA_STOREES27_S29_S29_EEEvvEEEEvNT_6ParamsE,(.L_x_168 - _ZN7cutlass13device_kernelINS_4gemm6kernel13GemmUniversalIN4cute5tupleIJiiiiEEENS1_10collective13CollectiveMmaINS1_35MainloopSm100TmaUmmaWarpSpecializedILi10ELi2ELi4ENS5_IJNS4_1CILi4EEENSA_ILi1EEESC_EEEEENS5_IJNSA_ILi256EEENSA_ILi64EEENSA_ILi128EEEEEENS_12float_e4m3_tENS5_IJlSC_lEEESJ_SK_NS4_8TiledMMAINS4_8MMA_AtomIJNS4_10MMA_TraitsINS4_25SM100_MMA_F8F6F4_2x1SM_SSEJSJ_SJ_fSF_SG_NS4_17integral_constantINS4_4UMMA5MajorELSR_0EEESS_NSP_INSQ_7ScaleInELST_0EEESU_EEEEEENS4_6LayoutINS5_IJSC_SC_SC_EEENS5_IJNSA_ILi0EEESZ_SZ_EEEEENS5_IJNS4_10UnderscoreES12_S12_EEEEENS4_18SM100_TMA_2SM_LOADENS4_14ComposedLayoutINS4_7SwizzleILi3ELi4ELi3EEENS4_18smem_ptr_flag_bitsILi8EEENSX_INS5_IJNSA_ILi8EEESH_EEENS5_IJSH_SC_EEEEEEEvNS4_8identityENS4_28SM100_TMA_2SM_LOAD_MULTICASTES1F_vS1G_EENS_8epilogue10collective18CollectiveEpilogueINS1J_23Sm100TmaWarpSpecializedILi1ELi1ELi64ELb0ELb0EEEJNS5_IJSH_SG_SH_EEENS5_IJNSX_ISH_SC_EENSX_ISG_SC_EEEEESJ_SK_SJ_SK_NS1J_6fusion15FusionCallbacksIS1N_NS1S_17LinearCombinationISJ_fSJ_fLNS_15FloatRoundStyleE2EEES1O_S1R_JEEENS4_5SM1004TMEM4LOAD26SM100_TMEM_LOAD_32dp32b64xENS4_13SM90_TMA_LOADENS16_INS17_ILi2ELi4ELi3EEES1A_NSX_INS5_IJS1B_SG_EEENS5_IJSG_SC_EEEEEEENS4_39AutoVectorizingCopyWithAssumedAlignmentILi128EEENS4_14SM90_TMA_STOREES27_S29_S29_EEEvvEEEEvNT_6ParamsE)
        .other          _ZN7cutlass13device_kernelINS_4gemm6kernel13GemmUniversalIN4cute5tupleIJiiiiEEENS1_10collective13CollectiveMmaINS1_35MainloopSm100TmaUmmaWarpSpecializedILi10ELi2ELi4ENS5_IJNS4_1CILi4EEENSA_ILi1EEESC_EEEEENS5_IJNSA_ILi256EEENSA_ILi64EEENSA_ILi128EEEEEENS_12float_e4m3_tENS5_IJlSC_lEEESJ_SK_NS4_8TiledMMAINS4_8MMA_AtomIJNS4_10MMA_TraitsINS4_25SM100_MMA_F8F6F4_2x1SM_SSEJSJ_SJ_fSF_SG_NS4_17integral_constantINS4_4UMMA5MajorELSR_0EEESS_NSP_INSQ_7ScaleInELST_0EEESU_EEEEEENS4_6LayoutINS5_IJSC_SC_SC_EEENS5_IJNSA_ILi0EEESZ_SZ_EEEEENS5_IJNS4_10UnderscoreES12_S12_EEEEENS4_18SM100_TMA_2SM_LOADENS4_14ComposedLayoutINS4_7SwizzleILi3ELi4ELi3EEENS4_18smem_ptr_flag_bitsILi8EEENSX_INS5_IJNSA_ILi8EEESH_EEENS5_IJSH_SC_EEEEEEEvNS4_8identityENS4_28SM100_TMA_2SM_LOAD_MULTICASTES1F_vS1G_EENS_8epilogue10collective18CollectiveEpilogueINS1J_23Sm100TmaWarpSpecializedILi1ELi1ELi64ELb0ELb0EEEJNS5_IJSH_SG_SH_EEENS5_IJNSX_ISH_SC_EENSX_ISG_SC_EEEEESJ_SK_SJ_SK_NS1J_6fusion15FusionCallbacksIS1N_NS1S_17LinearCombinationISJ_fSJ_fLNS_15FloatRoundStyleE2EEES1O_S1R_JEEENS4_5SM1004TMEM4LOAD26SM100_TMEM_LOAD_32dp32b64xENS4_13SM90_TMA_LOADENS16_INS17_ILi2ELi4ELi3EEES1A_NSX_INS5_IJS1B_SG_EEENS5_IJSG_SC_EEEEEEENS4_39AutoVectorizingCopyWithAssumedAlignmentILi128EEENS4_14SM90_TMA_STOREES27_S29_S29_EEEvvEEEEvNT_6ParamsE,@"STO_CUDA_ENTRY STV_DEFAULT"
_ZN7cutlass13device_kernelINS_4gemm6kernel13GemmUniversalIN4cute5tupleIJiiiiEEENS1_10collective13CollectiveMmaINS1_35MainloopSm100TmaUmmaWarpSpecializedILi10ELi2ELi4ENS5_IJNS4_1CILi4EEENSA_ILi1EEESC_EEEEENS5_IJNSA_ILi256EEENSA_ILi64EEENSA_ILi128EEEEEENS_12float_e4m3_tENS5_IJlSC_lEEESJ_SK_NS4_8TiledMMAINS4_8MMA_AtomIJNS4_10MMA_TraitsINS4_25SM100_MMA_F8F6F4_2x1SM_SSEJSJ_SJ_fSF_SG_NS4_17integral_constantINS4_4UMMA5MajorELSR_0EEESS_NSP_INSQ_7ScaleInELST_0EEESU_EEEEEENS4_6LayoutINS5_IJSC_SC_SC_EEENS5_IJNSA_ILi0EEESZ_SZ_EEEEENS5_IJNS4_10UnderscoreES12_S12_EEEEENS4_18SM100_TMA_2SM_LOADENS4_14ComposedLayoutINS4_7SwizzleILi3ELi4ELi3EEENS4_18smem_ptr_flag_bitsILi8EEENSX_INS5_IJNSA_ILi8EEESH_EEENS5_IJSH_SC_EEEEEEEvNS4_8identityENS4_28SM100_TMA_2SM_LOAD_MULTICASTES1F_vS1G_EENS_8epilogue10collective18CollectiveEpilogueINS1J_23Sm100TmaWarpSpecializedILi1ELi1ELi64ELb0ELb0EEEJNS5_IJSH_SG_SH_EEENS5_IJNSX_ISH_SC_EENSX_ISG_SC_EEEEESJ_SK_SJ_SK_NS1J_6fusion15FusionCallbacksIS1N_NS1S_17LinearCombinationISJ_fSJ_fLNS_15FloatRoundStyleE2EEES1O_S1R_JEEENS4_5SM1004TMEM4LOAD26SM100_TMEM_LOAD_32dp32b64xENS4_13SM90_TMA_LOADENS16_INS17_ILi2ELi4ELi3EEES1A_NSX_INS5_IJS1B_SG_EEENS5_IJSG_SC_EEEEEEENS4_39AutoVectorizingCopyWithAssumedAlignmentILi128EEENS4_14SM90_TMA_STOREES27_S29_S29_EEEvvEEEEvNT_6ParamsE:
[----:B------:R-:W1:Y:S01]  /*0000*/  LDC R1, c[0x0][0x37c] ;  /* 0x0000df00ff017b82 */ /* 0x000e620000000800 */
[----:B------:R-:W2:Y:S01]  /*0010*/  S2R R131, SR_TID.X ;  /* 0x0000000000837919 */ /* 0x000ea20000002100 */
[----:B------:R-:W3:Y:S06]  /*0020*/  LDCU.64 UR8, c[0x0][0x890] ;  /* 0x00011200ff0877ac */ /* 0x000eec0008000a00 */
[----:B------:R-:W4:Y:S01]  /*0030*/  S2UR UR4, SR_CgaCtaId ;  /* 0x00000000000479c3 */ /* 0x000f220000008800 */
[----:B------:R-:W-:Y:S02]  /*0040*/  PRMT R141, RZ, 0x7610, R141 ;  /* 0x00007610ff8d7816 */ /* 0x000fe4000000008d */
[----:B------:R-:W-:Y:S01]  /*0050*/  ELECT P1, URZ, PT ;  /* 0x0000000000ff782f */ /* 0x000fe20003820000 */
[----:B---3--:R-:W-:-:S04]  /*0060*/  UISETP.NE.U32.AND UP0, UPT, UR8, URZ, UPT ;  /* 0x000000ff0800728c */ /* 0x008fc8000bf05070 */
[----:B------:R-:W-:Y:S02]  /*0070*/  UISETP.NE.AND.EX UP0, UPT, UR9, URZ, UPT, UP0 ;  /* 0x000000ff0900728c */ /* 0x000fe4000bf05300 */
[----:B----4-:R-:W-:Y:S02]  /*0080*/  ULOP3.LUT UR48, UR4, 0x1, URZ, 0xc0, !UPT ;  /* 0x0000000104307892 */ /* 0x010fe4000f8ec0ff */
[----:B------:R-:W-:Y:S01]  /*0090*/  ULOP3.LUT UR47, UR4, 0x1, URZ, 0x3c, !UPT ;  /* 0x00000001042f7892 */ /* 0x000fe2000f8e3cff */
[----:B--2---:R-:W-:-:S05]  /*00a0*/  SHF.R.U32.HI R142, RZ, 0x5, R131 ;  /* 0x00000005ff8e7819 */ /* 0x004fca0000011683 */
[----:B------:R-:W2:Y:S02]  /*00b0*/  SHFL.IDX PT, R0, R142, RZ, 0x1f ;  /* 0x00001fff8e007589 */ /* 0x000ea400000e0000 */
[----:B--2---:R-:W-:Y:S01]  /*00c0*/  R2UR UR13, R0 ;  /* 0x00000000000d72ca */ /* 0x004fe200000e0000 */
[----:B-1----:R-:W-:-:S14]  /*00d0*/  BRA.U UP0, `(.L_x_0) ;  /* 0x0000000100307547 */ /* 0x002fdc000b800000 */
[----:B------:R-:W1:Y:S02]  /*00e0*/  LDCU.64 UR4, c[0x0][0x888] ;  /* 0x00011100ff0477ac */ /* 0x000e640008000a00 */
[----:B-1----:R-:W-:-:S04]  /*00f0*/  UISETP.NE.U32.AND UP0, UPT, UR4, URZ, UPT ;  /* 0x000000ff0400728c */ /* 0x002fc8000bf05070 */
[----:B------:R-:W-:-:S09]  /*0100*/  UISETP.NE.AND.EX UP0, UPT, UR5, URZ, UPT, UP0 ;  /* 0x000000ff0500728c */ /* 0x000fd2000bf05300 */
[----:B------:R-:W-:Y:S05]  /*0110*/  BRA.U !UP0, `(.L_x_1) ;  /* 0x0000000108147547 */ /* 0x000fea000b800000 */
[----:B------:R-:W1:Y:S01]  /*0120*/  LDC.64 R2, c[0x0][0x888] ;  /* 0x00022200ff027b82 */ /* 0x000e620000000a00 */
[----:B------:R-:W1:Y:S02]  /*0130*/  LDCU.64 UR4, c[0x0][0x358] ;  /* 0x00006b00ff0477ac */ /* 0x000e640008000a00 */
[----:B-1----:R1:W5:Y:S01]  /*0140*/  LDG.E R71, desc[UR4][R2.64] ;  /* 0x0000000402477981 */ /* 0x002362000c1e1900 */
[----:B------:R-:W-:Y:S01]  /*0150*/  HFMA2 R141, -RZ, RZ, 0, 5.9604644775390625e-08 ;  /* 0x00000001ff8d7431 */ /* 0x000fe200000001ff */
[----:B------:R-:W-:Y:S05]  /*0160*/  BRA `(.L_x_0) ;  /* 0x00000000000c7947 */ /* 0x000fea0003800000 */
.L_x_1:
[----:B------:R-:W1:Y:S01]  /*0170*/  LDCU UR4, c[0x0][0x880] ;  /* 0x00011000ff0477ac */ /* 0x000e620008000800 */
[----:B------:R-:W-:Y:S01]  /*0180*/  HFMA2 R141, -RZ, RZ, 0, 5.9604644775390625e-08 ;  /* 0x00000001ff8d7431 */ /* 0x000fe200000001ff */
[----:B-1----:R-:W-:-:S07]  /*0190*/  MOV R71, UR4 ;  /* 0x0000000400477c02 */ /* 0x002fce0008000f00 */
.L_x_0:
[----:B------:R-:W2:Y:S02]  /*01a0*/  LDCU.64 UR4, c[0x0][0x8b0] ;  /* 0x00011600ff0477ac */ /* 0x000ea40008000a00 */
[----:B--2---:R-:W-:-:S04]  /*01b0*/  UISETP.NE.U32.AND UP0, UPT, UR4, URZ, UPT ;  /* 0x000000ff0400728c */ /* 0x004fc8000bf05070 */
[----:B------:R-:W-:-:S09]  /*01c0*/  UISETP.NE.AND.EX UP0, UPT, UR5, URZ, UPT, UP0 ;  /* 0x000000ff0500728c */ /* 0x000fd2000bf05300 */
[----:B------:R-:W-:Y:S05]  /*01d0*/  BRA.U UP0, `(.L_x_2) ;  /* 0x0000000100287547 */ /* 0x000fea000b800000 */
[----:B------:R-:W2:Y:S02]  /*01e0*/  LDCU.64 UR4, c[0x0][0x8a8] ;  /* 0x00011500ff0477ac */ /* 0x000ea40008000a00 */
[----:B--2---:R-:W-:-:S04]  /*01f0*/  UISETP.NE.U32.AND UP0, UPT, UR4, URZ, UPT ;  /* 0x000000ff0400728c */ /* 0x004fc8000bf05070 */
[----:B------:R-:W-:-:S09]  /*0200*/  UISETP.NE.AND.EX UP0, UPT, UR5, URZ, UPT, UP0 ;  /* 0x000000ff0500728c */ /* 0x000fd2000bf05300 */
[----:B------:R-:W-:Y:S05]  /*0210*/  BRA.U !UP0, `(.L_x_3) ;  /* 0x0000000108107547 */ /* 0x000fea000b800000 */
[----:B-1----:R-:W1:Y:S01]  /*0220*/  LDC.64 R2, c[0x0][0x8a8] ;  /* 0x00022a00ff027b82 */ /* 0x002e620000000a00 */
[----:B------:R-:W1:Y:S02]  /*0230*/  LDCU.64 UR4, c[0x0][0x358] ;  /* 0x00006b00ff0477ac */ /* 0x000e640008000a00 */
[----:B-1----:R2:W5:Y:S01]  /*0240*/  LDG.E R70, desc[UR4][R2.64] ;  /* 0x0000000402467981 */ /* 0x002562000c1e1900 */
[----:B------:R-:W-:Y:S05]  /*0250*/  BRA `(.L_x_2) ;  /* 0x0000000000087947 */ /* 0x000fea0003800000 */
.L_x_3:
[----:B------:R-:W2:Y:S02]  /*0260*/  LDCU UR4, c[0x0][0x8a0] ;  /* 0x00011400ff0477ac */ /* 0x000ea40008000800 */
[----:B--2---:R-:W-:Y:S02]  /*0270*/  MOV R70, UR4 ;  /* 0x0000000400467c02 */ /* 0x004fe40008000f00 */
.L_x_2:
[----:B------:R-:W-:Y:S01]  /*0280*/  IMAD.U32 R0, RZ, RZ, UR13 ;  /* 0x0000000dff007e24 */ /* 0x000fe2000f8e00ff */
[----:B------:R-:W-:Y:S04]  /*0290*/  BSSY.RECONVERGENT B0, `(.L_x_4) ;  /* 0x000000c000007945 */ /* 0x000fe80003800200 */
[C---:B------:R-:W-:Y:S02]  /*02a0*/  ISETP.NE.OR P2, PT, R0.reuse, 0x1, !P1 ;  /* 0x000000010000780c */ /* 0x040fe40004f45670 */
[----:B------:R-:W-:-:S11]  /*02b0*/  ISETP.NE.OR P0, PT, R0, 0x3, !P1 ;  /* 0x000000030000780c */ /* 0x000fd60004f05670 */
[----:B------:R-:W-:Y:S05]  /*02c0*/  @P2 BRA `(.L_x_5) ;  /* 0x0000000000202947 */ /* 0x000fea0003800000 */
[----:B------:R-:W3:Y:S02]  /*02d0*/  LDCU.64 UR4, c[0x0][0x348] ;  /* 0x00006900ff0477ac */ /* 0x000ee40008000a00 */
[----:B---3--:R-:W-:Y:S02]  /*02e0*/  UIADD3 UR6, UP1, UPT, UR4, 0x80, URZ ;  /* 0x0000008004067890 */ /* 0x008fe4000ff3e0ff */
[----:B------:R-:W-:Y:S02]  /*02f0*/  UIADD3 UR4, UP0, UPT, UR4, 0x180, URZ ;  /* 0x0000018004047890 */ /* 0x000fe4000ff1e0ff */
[----:B------:R-:W-:Y:S02]  /*0300*/  UIADD3.X UR7, UPT, UPT, URZ, UR5, URZ, UP1, !UPT ;  /* 0x00000005ff077290 */ /* 0x000fe40008ffe4ff */
[----:B------:R-:W-:-:S07]  /*0310*/  UIADD3.X UR5, UPT, UPT, URZ, UR5, URZ, UP0, !UPT ;  /* 0x00000005ff057290 */ /* 0x000fce00087fe4ff */
[----:B------:R3:W-:Y:S02]  /*0320*/  UTMACCTL.PF [UR6] ;  /* 0x00000000060079b9 */ /* 0x0007e40008040000 */
[----:B------:R3:W-:Y:S02]  /*0330*/  UTMACCTL.PF [UR4] ;  /* 0x00000000040079b9 */ /* 0x0007e40008040000 */
[----:B---3--:R-:W-:Y:S01]  /*0340*/  NOP ;  /* 0x0000000000007918 */ /* 0x008fe20000000000 */
.L_x_5:
[----:B------:R-:W-:Y:S05]  /*0350*/  BSYNC.RECONVERGENT B0 ;  /* 0x0000000000007941 */ /* 0x000fea0003800200 */
.L_x_4:
[----:B------:R-:W-:Y:S04]  /*0360*/  BSSY.RECONVERGENT B0, `(.L_x_6) ;  /* 0x000000a000007945 */ /* 0x000fe80003800200 */
        /* <DEDUP_REMOVED lines=9> */
.L_x_7:
[----:B------:R-:W-:Y:S05]  /*0400*/  BSYNC.RECONVERGENT B0 ;  /* 0x0000000000007941 */ /* 0x000fea0003800200 */
.L_x_6:
[----:B------:R-:W3:Y:S01]  /*0410*/  LDCU.64 UR4, c[0x0][0x888] ;  /* 0x00011100ff0477ac */ /* 0x000ee20008000a00 */
[----:B------:R-:W-:Y:S02]  /*0420*/  UISETP.EQ.U32.AND UP2, UPT, UR8, URZ, UPT ;  /* 0x000000ff0800728c */ /* 0x000fe4000bf42070 */
[----:B------:R-:W-:Y:S02]  /*0430*/  UPLOP3.LUT UP4, UPT, UPT, UPT, UPT, 0x80, 0x8 ;  /* 0x000000000008789c */ /* 0x000fe40003f8f070 */
[----:B---3--:R-:W-:-:S04]  /*0440*/  UISETP.NE.U32.AND UP0, UPT, UR4, URZ, UPT ;  /* 0x000000ff0400728c */ /* 0x008fc8000bf05070 */
[----:B------:R-:W-:-:S04]  /*0450*/  UISETP.NE.AND.EX UP1, UPT, UR5, URZ, UPT, UP0 ;  /* 0x000000ff0500728c */ /* 0x000fc8000bf25300 */
[----:B------:R-:W-:-:S04]  /*0460*/  UISETP.EQ.OR.EX UP3, UPT, UR9, URZ, !UP1, UP2 ;  /* 0x000000ff0900728c */ /* 0x000fc8000cf62720 */
[----:B------:R-:W-:-:S05]  /*0470*/  UP2UR UR60, UPR, URZ, 0x8 ;  /* 0x00000008ff3c7883 */ /* 0x000fca0008000000 */
[----:B------:R-:W-:Y:S07]  /*0480*/  BRA.U !UP3, `(.L_x_8) ;  /* 0x000000010b207547 */ /* 0x000fee000b800000 */
[----:B------:R-:W-:Y:S01]  /*0490*/  UISETP.NE.U32.AND UP2, UPT, UR8, URZ, UPT ;  /* 0x000000ff0800728c */ /* 0x000fe2000bf45070 */
[----:B-----5:R-:W-:Y:S01]  /*04a0*/  FSETP.NEU.AND P0, PT, R71, RZ, PT ;  /* 0x000000ff4700720b */ /* 0x020fe20003f0d000 */
[----:B------:R-:W-:Y:S02]  /*04b0*/  USEL UR4, URZ, 0xffffffff, UP1 ;  /* 0xffffffffff047887 */ /* 0x000fe40008800000 */
[----:B------:R-:W-:-:S10]  /*04c0*/  UISETP.NE.AND.EX UP2, UPT, UR9, URZ, UPT, UP2 ;  /* 0x000000ff0900728c */ /* 0x000fd4000bf45320 */
[----:B------:R-:W-:Y:S01]  /*04d0*/  VOTEU.ANY UP0, P0 ;  /* 0x0000000000ff7886 */ /* 0x000fe20000000100 */
[----:B------:R-:W-:-:S04]  /*04e0*/  @!UP2 USEL UR4, URZ, 0xffffffff, UP0 ;  /* 0xffffffffff04a887 */ /* 0x000fc80008000000 */
[----:B------:R-:W-:-:S04]  /*04f0*/  ULOP3.LUT UR4, UR4, 0x1, URZ, 0xc0, !UPT ;  /* 0x0000000104047892 */ /* 0x000fc8000f8ec0ff */
[----:B------:R-:W-:-:S11]  /*0500*/  UISETP.NE.U32.AND UP4, UPT, UR4, 0x1, UPT ;  /* 0x000000010400788c */ /* 0x000fd6000bf85070 */
.L_x_8:
[----:B------:R-:W3:Y:S01]  /*0510*/  SHFL.IDX PT, R0, R142, RZ, 0x1f ;  /* 0x00001fff8e007589 */ /* 0x000ee200000e0000 */
[----:B------:R-:W-:-:S04]  /*0520*/  UISETP.NE.AND UP0, UPT, UR13, 0x2, UPT ;  /* 0x000000020d00788c */ /* 0x000fc8000bf05270 */
[----:B------:R-:W-:Y:S02]  /*0530*/  UISETP.EQ.AND UP2, UPT, UR48, URZ, !UP0 ;  /* 0x000000ff3000728c */ /* 0x000fe4000c742270 */
[----:B------:R-:W-:-:S04]  /*0540*/  USEL UR43, URZ, 0x1, UP0 ;  /* 0x00000001ff2b7887 */ /* 0x000fc80008000000 */
[----:B------:R-:W-:Y:S02]  /*0550*/  PLOP3.LUT P3, PT, P1, PT, UP2, 0x80, 0x8 ;  /* 0x000000000008781c */ /* 0x000fe40000f6f028 */
[----:B---3--:R-:W-:-:S13]  /*0560*/  ISETP.NE.AND P0, PT, R0, RZ, PT ;  /* 0x000000ff0000720c */ /* 0x008fda0003f05270 */
[----:B------:R-:W-:Y:S05]  /*0570*/  @P0 BRA `(.L_x_9) ;  /* 0x0000000000940947 */ /* 0x000fea0003800000 */
[----:B------:R-:W-:Y:S01]  /*0580*/  ELECT P0, URZ, PT ;  /* 0x0000000000ff782f */ /* 0x000fe20003800000 */
[----:B------:R-:W-:-:S12]  /*0590*/  BSSY.RECONVERGENT B0, `(.L_x_9) ;  /* 0x0000023000007945 */ /* 0x000fd80003800200 */
[----:B------:R-:W-:Y:S05]  /*05a0*/  @!P0 BRA `(.L_x_10) ;  /* 0x0000000000848947 */ /* 0x000fea0003800000 */
[----:B------:R-:W3:Y:S01]  /*05b0*/  S2UR UR5, SR_CgaCtaId ;  /* 0x00000000000579c3 */ /* 0x000ee20000008800 */
[----:B------:R-:W-:Y:S01]  /*05c0*/  UMOV UR4, 0x400 ;  /* 0x0000040000047882 */ /* 0x000fe20000000000 */
[----:B------:R-:W-:Y:S01]  /*05d0*/  UMOV UR8, 0x1 ;  /* 0x0000000100087882 */ /* 0x000fe20000000000 */
[----:B------:R-:W-:Y:S01]  /*05e0*/  UMOV UR6, 0x2 ;  /* 0x0000000200067882 */ /* 0x000fe20000000000 */
[----:B------:R-:W-:-:S04]  /*05f0*/  UIADD3 UR8, UPT, UPT, -UR8, 0x100000, URZ ;  /* 0x0010000008087890 */ /* 0x000fc8000fffe1ff */
[----:B------:R-:W-:Y:S02]  /*0600*/  USHF.L.U32 UR9, UR8, 0xb, URZ ;  /* 0x0000000b08097899 */ /* 0x000fe400080006ff */
[----:B------:R-:W-:Y:S02]  /*0610*/  USHF.L.U32 UR8, UR8, 0x1, URZ ;  /* 0x0000000108087899 */ /* 0x000fe400080006ff */
[----:B------:R-:W-:-:S04]  /*0620*/  UIADD3 UR6, UPT, UPT, -UR6, 0x100000, URZ ;  /* 0x0010000006067890 */ /* 0x000fc8000fffe1ff */
[----:B------:R-:W-:Y:S02]  /*0630*/  USHF.L.U32 UR7, UR6, 0xb, URZ ;  /* 0x0000000b06077899 */ /* 0x000fe400080006ff */
[----:B------:R-:W-:Y:S02]  /*0640*/  USHF.L.U32 UR6, UR6, 0x1, URZ ;  /* 0x0000000106067899 */ /* 0x000fe400080006ff */
[----:B---3--:R-:W-:Y:S01]  /*0650*/  ULEA UR4, UR5, UR4, 0x18 ;  /* 0x0000000405047291 */ /* 0x008fe2000f8ec0ff */
[----:B------:R-:W3:Y:S11]  /*0660*/  FENCE.VIEW.ASYNC.S ;  /* 0x00000000000073c6 */ /* 0x000ef60000000000 */
[----:B---3--:R3:W4:Y:S01]  /*0670*/  SYNCS.EXCH.64 URZ, [UR4], UR8 ;  /* 0x0000000804ff75b2 */ /* 0x0087220008000100 */
[----:B------:R3:W1:Y:S01]  /*0680*/  SYNCS.EXCH.64 URZ, [UR4+0x50], UR6 ;  /* 0x0000500604ff75b2 */ /* 0x0006620008000100 */
        /* <DEDUP_REMOVED lines=17> */
[----:B------:R3:W1:Y:S02]  /*07a0*/  SYNCS.EXCH.64 URZ, [UR4+0x98], UR6 ;  /* 0x0000980604ff75b2 */ /* 0x0006640008000100 */
[----:B---3--:R-:W-:Y:S01]  /*07b0*/  NOP ;  /* 0x0000000000007918 */ /* 0x008fe20000000000 */
.L_x_10:
[----:B------:R-:W-:Y:S05]  /*07c0*/  BSYNC.RECONVERGENT B0 ;  /* 0x0000000000007941 */ /* 0x000fea0003800200 */
.L_x_9:
[----:B------:R-:W3:Y:S01]  /*07d0*/  SHFL.IDX PT, R0, R142, RZ, 0x1f ;  /* 0x00001fff8e007589 */ /* 0x000ee200000e0000 */
[----:B------:R-:W-:Y:S01]  /*07e0*/  NOP ;  /* 0x0000000000007918 */ /* 0x000fe20000000000 */
[----:B---3--:R-:W-:-:S13]  /*07f0*/  ISETP.NE.AND P0, PT, R0, 0x1, PT ;  /* 0x000000010000780c */ /* 0x008fda0003f05270 */
[----:B------:R-:W-:Y:S05]  /*0800*/  @P0 BRA `(.L_x_11) ;  /* 0x0000000000400947 */ /* 0x000fea0003800000 */
        /* <DEDUP_REMOVED lines=9> */
[----:B------:R-:W-:Y:S01]  /*08a0*/  USHF.L.U32 UR6, UR6, 0x1, URZ ;  /* 0x0000000106067899 */ /* 0x000fe200080006ff */
[----:B------:R-:W-:Y:S01]  /*08b0*/  ELECT P0, URZ, PT ;  /* 0x0000000000ff782f */ /* 0x000fe20003800000 */
[----:B---3--:R-:W-:Y:S01]  /*08c0*/  ULEA UR4, UR5, UR4, 0x18 ;  /* 0x0000000405047291 */ /* 0x008fe2000f8ec0ff */
[----:B------:R-:W3:Y:S11]  /*08d0*/  FENCE.VIEW.ASYNC.S ;  /* 0x00000000000073c6 */ /* 0x000ef60000000000 */
[----:B---3--:R3:W1:Y:S01]  /*08e0*/  SYNCS.EXCH.64 URZ, [UR4+0xa0], UR8 ;  /* 0x0000a00804ff75b2 */ /* 0x0086620008000100 */
[----:B------:R3:W1:Y:S01]  /*08f0*/  SYNCS.EXCH.64 URZ, [UR4+0xa8], UR6 ;  /* 0x0000a80604ff75b2 */ /* 0x0006620008000100 */
[----:B------:R-:W-:Y:S01]  /*0900*/  NOP ;  /* 0x0000000000007918 */ /* 0x000fe20000000000 */
.L_x_11:
[----:B------:R-:W2:Y:S01]  /*0910*/  SHFL.IDX PT, R0, R142, RZ, 0x1f ;  /* 0x00001fff8e007589 */ /* 0x000ea200000e0000 */
[----:B------:R-:W-:Y:S01]  /*0920*/  NOP ;  /* 0x0000000000007918 */ /* 0x000fe20000000000 */
[----:B--2---:R-:W-:-:S13]  /*0930*/  ISETP.NE.AND P0, PT, R0, 0x3, PT ;  /* 0x000000030000780c */ /* 0x004fda0003f05270 */
[----:B------:R-:W-:Y:S05]  /*0940*/  @P0 BRA `(.L_x_12) ;  /* 0x0000000000300947 */ /* 0x000fea0003800000 */
[----:B------:R-:W2:Y:S01]  /*0950*/  S2UR UR5, SR_CgaCtaId ;  /* 0x00000000000579c3 */ /* 0x000ea20000008800 */
[----:B---3--:R-:W-:Y:S01]  /*0960*/  UMOV UR6, 0x400 ;  /* 0x0000040000067882 */ /* 0x008fe20000000000 */
[----:B------:R-:W-:Y:S01]  /*0970*/  UMOV UR4, 0x20 ;  /* 0x0000002000047882 */ /* 0x000fe20000000000 */
[----:B------:R-:W-:Y:S01]  /*0980*/  ELECT P0, URZ, PT ;  /* 0x0000000000ff782f */ /* 0x000fe20003800000 */
[----:B--2---:R-:W-:Y:S02]  /*0990*/  ULEA UR6, UR5, UR6, 0x18 ;  /* 0x0000000605067291 */ /* 0x004fe4000f8ec0ff */
[----:B------:R-:W-:-:S04]  /*09a0*/  UIADD3 UR4, UPT, UPT, -UR4, 0x100000, URZ ;  /* 0x0010000004047890 */ /* 0x000fc8000fffe1ff */
[----:B------:R-:W-:Y:S02]  /*09b0*/  USHF.L.U32 UR5, UR4, 0xb, URZ ;  /* 0x0000000b04057899 */ /* 0x000fe400080006ff */
[----:B------:R-:W-:Y:S01]  /*09c0*/  USHF.L.U32 UR4, UR4, 0x1, URZ ;  /* 0x0000000104047899 */ /* 0x000fe200080006ff */
[----:B------:R-:W2:Y:S11]  /*09d0*/  FENCE.VIEW.ASYNC.S ;  /* 0x00000000000073c6 */ /* 0x000eb60000000000 */
[----:B--2---:R2:W3:Y:S01]  /*09e0*/  SYNCS.EXCH.64 URZ, [UR6+0xb0], UR4 ;  /* 0x0000b00406ff75b2 */ /* 0x0044e20008000100 */
[----:B------:R2:W1:Y:S01]  /*09f0*/  SYNCS.EXCH.64 URZ, [UR6+0xb8], UR4 ;  /* 0x0000b80406ff75b2 */ /* 0x0004620008000100 */
[----:B------:R-:W-:Y:S01]  /*0a00*/  NOP ;  /* 0x0000000000007918 */ /* 0x000fe20000000000 */
.L_x_12:
[----:B------:R-:W4:Y:S01]  /*0a10*/  SHFL.IDX PT, R0, R142, RZ, 0x1f ;  /* 0x00001fff8e007589 */ /* 0x000f2200000e0000 */
[----:B------:R-:W-:Y:S01]  /*0a20*/  NOP ;  /* 0x0000000000007918 */ /* 0x000fe20000000000 */
[----:B----4-:R-:W-:-:S13]  /*0a30*/  ISETP.NE.AND P0, PT, R0, 0x4, PT ;  /* 0x000000040000780c */ /* 0x010fda0003f05270 */
[----:B------:R-:W-:Y:S05]  /*0a40*/  @P0 BRA `(.L_x_13) ;  /* 0x00000000004c0947 */ /* 0x000fea0003800000 */
[----:B--2---:R-:W2:Y:S01]  /*0a50*/  S2UR UR5, SR_CgaCtaId ;  /* 0x00000000000579c3 */ /* 0x004ea20000008800 */
[----:B---3--:R-:W-:Y:S01]  /*0a60*/  UMOV UR4, 0x3a0 ;  /* 0x000003a000047882 */ /* 0x008fe20000000000 */
[----:B------:R-:W-:Y:S01]  /*0a70*/  UMOV UR6, 0x400 ;  /* 0x0000040000067882 */ /* 0x000fe20000000000 */
[----:B------:R-:W-:Y:S01]  /*0a80*/  USEL UR4, UR4, 0x320, UP4 ;  /* 0x0000032004047887 */ /* 0x000fe2000a000000 */
[----:B------:R-:W-:Y:S01]  /*0a90*/  UMOV UR8, 0x1 ;  /* 0x0000000100087882 */ /* 0x000fe20000000000 */
[----:B------:R-:W-:Y:S01]  /*0aa0*/  ELECT P0, URZ, PT ;  /* 0x0000000000ff782f */ /* 0x000fe20003800000 */
[----:B------:R-:W-:-:S04]  /*0ab0*/  UIADD3 UR8, UPT, UPT, -UR8, 0x100000, URZ ;  /* 0x0010000008087890 */ /* 0x000fc8000fffe1ff */
[----:B------:R-:W-:Y:S02]  /*0ac0*/  USHF.L.U32 UR9, UR8, 0xb, URZ ;  /* 0x0000000b08097899 */ /* 0x000fe400080006ff */
[----:B------:R-:W-:Y:S02]  /*0ad0*/  USHF.L.U32 UR8, UR8, 0x1, URZ ;  /* 0x0000000108087899 */ /* 0x000fe400080006ff */
[----:B--2---:R-:W-:Y:S02]  /*0ae0*/  ULEA UR6, UR5, UR6, 0x18 ;  /* 0x0000000605067291 */ /* 0x004fe4000f8ec0ff */
[----:B------:R-:W-:-:S04]  /*0af0*/  UIADD3 UR4, UPT, UPT, -UR4, 0x100000, URZ ;  /* 0x0010000004047890 */ /* 0x000fc8000fffe1ff */
[----:B------:R-:W-:Y:S02]  /*0b00*/  USHF.L.U32 UR5, UR4, 0xb, URZ ;  /* 0x0000000b04057899 */ /* 0x000fe400080006ff */
[----:B------:R-:W-:Y:S01]  /*0b10*/  USHF.L.U32 UR4, UR4, 0x1, URZ ;  /* 0x0000000104047899 */ /* 0x000fe200080006ff */
[----:B------:R-:W2:Y:S03]  /*0b20*/  FENCE.VIEW.ASYNC.S ;  /* 0x00000000000073c6 */ /* 0x000ea60000000000 */
[----:B--2---:R4:W2:Y:S08]  /*0b30*/  SYNCS.EXCH.64 URZ, [UR6+0xc0], UR8 ;  /* 0x0000c00806ff75b2 */ /* 0x0048b00008000100 */
[----:B------:R4:W3:Y:S01]  /*0b40*/  SYNCS.EXCH.64 URZ, [UR6+0xd0], UR4 ;  /* 0x0000d00406ff75b2 */ /* 0x0008e20008000100 */
[----:B------:R4:W1:Y:S01]  /*0b50*/  SYNCS.EXCH.64 URZ, [UR6+0xc8], UR8 ;  /* 0x0000c80806ff75b2 */ /* 0x0008620008000100 */
[----:B------:R4:W1:Y:S02]  /*0b60*/  SYNCS.EXCH.64 URZ, [UR6+0xd8], UR4 ;  /* 0x0000d80406ff75b2 */ /* 0x0008640008000100 */
[----:B----4-:R-:W-:Y:S01]  /*0b70*/  NOP ;  /* 0x0000000000007918 */ /* 0x010fe20000000000 */
.L_x_13:
[----:B------:R-:W4:Y:S01]  /*0b80*/  SHFL.IDX PT, R0, R142, RZ, 0x1f ;  /* 0x00001fff8e007589 */ /* 0x000f2200000e0000 */
[----:B------:R-:W-:Y:S01]  /*0b90*/  NOP ;  /* 0x0000000000007918 */ /* 0x000fe20000000000 */
[----:B----4-:R-:W-:-:S13]  /*0ba0*/  ISETP.NE.AND P0, PT, R0, 0x5, PT ;  /* 0x000000050000780c */ /* 0x010fda0003f05270 */
[----:B------:R-:W-:Y:S05]  /*0bb0*/  @P0 BRA `(.L_x_14) ;  /* 0x0000000000580947 */ /* 0x000fea0003800000 */
[----:B--2---:R-:W2:Y:S01]  /*0bc0*/  S2UR UR5, SR_CgaCtaId ;  /* 0x00000000000579c3 */ /* 0x004ea20000008800 */
[----:B---3--:R-:W-:Y:S01]  /*0bd0*/  UMOV UR4, 0x400 ;  /* 0x0000040000047882 */ /* 0x008fe20000000000 */
        /* <DEDUP_REMOVED lines=9> */
[----:B--2---:R-:W-:Y:S01]  /*0c70*/  ULEA UR4, UR5, UR4, 0x18 ;  /* 0x0000000405047291 */ /* 0x004fe2000f8ec0ff */
[----:B------:R-:W2:Y:S11]  /*0c80*/  FENCE.VIEW.ASYNC.S ;  /* 0x00000000000073c6 */ /* 0x000eb60000000000 */
[----:B--2---:R4:W2:Y:S01]  /*0c90*/  SYNCS.EXCH.64 URZ, [UR4+0xe0], UR6 ;  /* 0x0000e00604ff75b2 */ /* 0x0048a20008000100 */
[----:B------:R4:W3:Y:S01]  /*0ca0*/  SYNCS.EXCH.64 URZ, [UR4+0x100], UR8 ;  /* 0x0001000804ff75b2 */ /* 0x0008e20008000100 */
[----:B------:R4:W1:Y:S01]  /*0cb0*/  SYNCS.EXCH.64 URZ, [UR4+0xe8], UR6 ;  /* 0x0000e80604ff75b2 */ /* 0x0008620008000100 */
[----:B------:R4:W1:Y:S01]  /*0cc0*/  SYNCS.EXCH.64 URZ, [UR4+0x108], UR8 ;  /* 0x0001080804ff75b2 */ /* 0x0008620008000100 */
[----:B------:R4:W1:Y:S01]  /*0cd0*/  SYNCS.EXCH.64 URZ, [UR4+0xf0], UR6 ;  /* 0x0000f00604ff75b2 */ /* 0x0008620008000100 */
[----:B------:R4:W1:Y:S01]  /*0ce0*/  SYNCS.EXCH.64 URZ, [UR4+0x110], UR8 ;  /* 0x0001100804ff75b2 */ /* 0x0008620008000100 */
[----:B------:R4:W1:Y:S01]  /*0cf0*/  SYNCS.EXCH.64 URZ, [UR4+0xf8], UR6 ;  /* 0x0000f80604ff75b2 */ /* 0x0008620008000100 */
[----:B------:R4:W1:Y:S02]  /*0d00*/  SYNCS.EXCH.64 URZ, [UR4+0x118], UR8 ;  /* 0x0001180804ff75b2 */ /* 0x0008640008000100 */
[----:B----4-:R-:W-:Y:S01]  /*0d10*/  NOP ;  /* 0x0000000000007918 */ /* 0x010fe20000000000 */
.L_x_14:
[----:B------:R-:W4:Y:S01]  /*0d20*/  SHFL.IDX PT, R0, R142, RZ, 0x1f ;  /* 0x00001fff8e007589 */ /* 0x000f2200000e0000 */
[----:B------:R-:W-:Y:S01]  /*0d30*/  ISETP.NE.OR P1, PT, RZ, UR13, !P1 ;  /* 0x0000000dff007c0c */ /* 0x000fe2000cf25670 */
[----:B------:R-:W-:Y:S01]  /*0d40*/  NOP ;  /* 0x0000000000007918 */ /* 0x000fe20000000000 */
[----:B----4-:R-:W-:-:S13]  /*0d50*/  ISETP.NE.AND P0, PT, R0, 0x3, PT ;  /* 0x000000030000780c */ /* 0x010fda0003f05270 */
[----:B------:R-:W-:Y:S05]  /*0d60*/  @P0 BRA `(.L_x_15) ;  /* 0x0000000000380947 */ /* 0x000fea0003800000 */
[----:B--2---:R-:W2:Y:S01]  /*0d70*/  S2UR UR5, SR_CgaCtaId ;  /* 0x00000000000579c3 */ /* 0x004ea20000008800 */
[----:B---3--:R-:W-:Y:S01]  /*0d80*/  UMOV UR4, 0x400 ;  /* 0x0000040000047882 */ /* 0x008fe20000000000 */
[----:B------:R-:W-:Y:S01]  /*0d90*/  UMOV UR6, 0x20 ;  /* 0x0000002000067882 */ /* 0x000fe20000000000 */
[----:B------:R-:W-:Y:S01]  /*0da0*/  ELECT P0, URZ, PT ;  /* 0x0000000000ff782f */ /* 0x000fe20003800000 */
[----:B------:R-:W-:-:S04]  /*0db0*/  UIADD3 UR6, UPT, UPT, -UR6, 0x100000, URZ ;  /* 0x0010000006067890 */ /* 0x000fc8000fffe1ff */
[----:B------:R-:W-:Y:S02]  /*0dc0*/  USHF.L.U32 UR7, UR6, 0xb, URZ ;  /* 0x0000000b06077899 */ /* 0x000fe400080006ff */
[----:B------:R-:W-:Y:S02]  /*0dd0*/  USHF.L.U32 UR6, UR6, 0x1, URZ ;  /* 0x0000000106067899 */ /* 0x000fe400080006ff */
[----:B--2---:R-:W-:Y:S01]  /*0de0*/  ULEA UR4, UR5, UR4, 0x18 ;  /* 0x0000000405047291 */ /* 0x004fe2000f8ec0ff */
[----:B------:R-:W2:Y:S11]  /*0df0*/  FENCE.VIEW.ASYNC.S ;  /* 0x00000000000073c6 */ /* 0x000eb60000000000 */
[----:B--2---:R4:W2:Y:S01]  /*0e00*/  SYNCS.EXCH.64 URZ, [UR4+0x120], UR6 ;  /* 0x0001200604ff75b2 */ /* 0x0048a20008000100 */
[----:B------:R4:W3:Y:S01]  /*0e10*/  SYNCS.EXCH.64 URZ, [UR4+0x130], UR6 ;  /* 0x0001300604ff75b2 */ /* 0x0008e20008000100 */
[----:B------:R4:W1:Y:S01]  /*0e20*/  SYNCS.EXCH.64 URZ, [UR4+0x128], UR6 ;  /* 0x0001280604ff75b2 */ /* 0x0008620008000100 */
[----:B------:R4:W1:Y:S02]  /*0e30*/  SYNCS.EXCH.64 URZ, [UR4+0x138], UR6 ;  /* 0x0001380604ff75b2 */ /* 0x0008640008000100 */
[----:B----4-:R-:W-:Y:S01]  /*0e40*/  NOP ;  /* 0x0000000000007918 */ /* 0x010fe20000000000 */
.L_x_15:
[----:B---3--:R-:W3:Y:S01]  /*0e50*/  S2UR UR7, SR_CgaCtaId ;  /* 0x00000000000779c3 */ /* 0x008ee20000008800 */
[----:B------:R-:W-:Y:S01]  /*0e60*/  VOTEU.ALL UP0, P1 ;  /* 0x0000000000ff7886 */ /* 0x000fe20000800000 */
[----:B--2---:R-:W-:Y:S01]  /*0e70*/  UMOV UR4, 0x20 ;  /* 0x0000002000047882 */ /* 0x004fe20000000000 */
[----:B------:R-:W-:Y:S01]  /*0e80*/  NOP ;  /* 0x0000000000007918 */ /* 0x000fe20000000000 */
[----:B------:R-:W-:Y:S01]  /*0e90*/  LOP3.LUT R0, R131, 0x1f, RZ, 0xc0, !PT ;  /* 0x0000001f83007812 */ /* 0x000fe200078ec0ff */
[----:B------:R-:W-:Y:S01]  /*0ea0*/  UISETP.NE.AND UP5, UPT, UR13, URZ, UPT ;  /* 0x000000ff0d00728c */ /* 0x000fe2000bfa5270 */
[----:B------:R-:W-:Y:S01]  /*0eb0*/  @!UP0 UMOV UR6, 0x400 ;  /* 0x0000040000068882 */ /* 0x000fe20000000000 */
[----:B------:R-:W-:-:S04]  /*0ec0*/  @!UP0 UIADD3 UR4, UPT, UPT, -UR4, 0x100000, URZ ;  /* 0x0010000004048890 */ /* 0x000fc8000fffe1ff */
[----:B------:R-:W-:Y:S02]  /*0ed0*/  @!UP0 USHF.L.U32 UR5, UR4, 0xb, URZ ;  /* 0x0000000b04058899 */ /* 0x000fe400080006ff */
[----:B------:R-:W-:Y:S02]  /*0ee0*/  @!UP0 USHF.L.U32 UR4, UR4, 0x1, URZ ;  /* 0x0000000104048899 */ /* 0x000fe400080006ff */
[----:B---3--:R-:W-:Y:S01]  /*0ef0*/  @!UP0 ULEA UR6, UR7, UR6, 0x18 ;  /* 0x0000000607068291 */ /* 0x008fe2000f8ec0ff */
[----:B------:R-:W2:Y:S01]  /*0f00*/  LDCU UR7, c[0x0][0x36c] ;  /* 0x00006d80ff0777ac */ /* 0x000ea20008000800 */
[----:B------:R-:W-:Y:S01]  /*0f10*/  VOTEU.ALL UP0, P1 ;  /* 0x0000000000ff7886 */ /* 0x000fe20000800000 */
[----:B------:R-:W3:Y:S09]  /*0f20*/  FENCE.VIEW.ASYNC.S ;  /* 0x00000000000073c6 */ /* 0x000ef20000000000 */
[----:B---3--:R3:W4:Y:S01]  /*0f30*/  @!UP0 SYNCS.EXCH.64 URZ, [UR6+0x140], UR4 ;  /* 0x0001400406ff85b2 */ /* 0x0087220008000100 */
[----:B--2---:R-:W-:-:S09]  /*0f40*/  UISETP.EQ.U32.AND UP6, UPT, UR7, 0x1, UPT ;  /* 0x000000010700788c */ /* 0x004fd2000bfc2070 */
[----:B---3--:R-:W-:Y:S05]  /*0f50*/  BRA.U !UP6, `(.L_x_16) ;  /* 0x000000010e087547 */ /* 0x008fea000b800000 */
[----:B-1--4-:R-:W-:Y:S01]  /*0f60*/  UCGABAR_ARV ;  /* 0x00000000000079c7 */ /* 0x012fe20008000000 */
[----:B------:R-:W-:Y:S05]  /*0f70*/  BRA `(.L_x_17) ;  /* 0x0000000000047947 */ /* 0x000fea0003800000 */
.L_x_16:
[----:B-1--4-:R-:W-:Y:S01]  /*0f80*/  NOP ;  /* 0x0000000000007918 */ /* 0x012fe20000000000 */
.L_x_17:
[----:B------:R-:W1:Y:S01]  /*0f90*/  S2UR UR21, SR_CTAID.X ;  /* 0x00000000001579c3 */ /* 0x000e620000002500 */
[----:B------:R-:W-:-:S05]  /*0fa0*/  CS2R.32 R3, SR_CgaSize ;  /* 0x0000000000037805 */ /* 0x000fca0000008a00 */
[----:B------:R-:W-:-:S05]  /*0fb0*/  IMAD R3, R3, -0xa0, RZ ;  /* 0xffffff6003037824 */ /* 0x000fca00078e02ff */
[----:B------:R-:W-:-:S14]  /*0fc0*/  R2UR UR5, R3 ;  /* 0x00000000030572ca */ /* 0x000fdc00000e0000 */
[----:B------:R-:W2:Y:S01]  /*0fd0*/  LDCU UR5, c[0x0][UR5+0x2b0] ;  /* 0x00005600050577ac */ /* 0x000ea20008000800 */
[----:B------:R-:W-:-:S05]  /*0fe0*/  CS2R.32 R3, SR_CgaSize ;  /* 0x0000000000037805 */ /* 0x000fca0000008a00 */
[----:B------:R-:W-:-:S05]  /*0ff0*/  IMAD R3, R3, -0xa0, RZ ;  /* 0xffffff6003037824 */ /* 0x000fca00078e02ff */
[----:B------:R-:W-:-:S14]  /*1000*/  R2UR UR4, R3 ;  /* 0x00000000030472ca */ /* 0x000fdc00000e0000 */
[----:B------:R-:W3:Y:S01]  /*1010*/  LDCU UR4, c[0x0][UR4+0x2b4] ;  /* 0x00005680040477ac */ /* 0x000ee20008000800 */
[----:B------:R-:W4:Y:S01]  /*1020*/  S2UR UR46, SR_CTAID.Y ;  /* 0x00000000002e79c3 */ /* 0x000f220000002600 */
[----:B------:R-:W-:-:S05]  /*1030*/  CS2R.32 R3, SR_CgaSize ;  /* 0x0000000000037805 */ /* 0x000fca0000008a00 */
[----:B------:R-:W-:-:S05]  /*1040*/  IMAD R3, R3, -0xa0, RZ ;  /* 0xffffff6003037824 */ /* 0x000fca00078e02ff */
[----:B------:R-:W-:-:S14]  /*1050*/  R2UR UR55, R3 ;  /* 0x00000000033772ca */ /* 0x000fdc00000e0000 */
[----:B------:R-:W3:Y:S01]  /*1060*/  LDCU UR55, c[0x0][UR55+0x2a0] ;  /* 0x00005400373777ac */ /* 0x000ee20008000800 */
[----:B------:R-:W-:-:S05]  /*1070*/  CS2R.32 R3, SR_CgaSize ;  /* 0x0000000000037805 */ /* 0x000fca0000008a00 */
[----:B------:R-:W-:-:S05]  /*1080*/  IMAD R3, R3, -0xa0, RZ ;  /* 0xffffff6003037824 */ /* 0x000fca00078e02ff */
[----:B------:R-:W-:-:S14]  /*1090*/  R2UR UR59, R3 ;  /* 0x00000000033b72ca */ /* 0x000fdc00000e0000 */
[----:B------:R-:W3:Y:S01]  /*10a0*/  LDCU UR59, c[0x0][UR59+0x2a4] ;  /* 0x000054803b3b77ac */ /* 0x000ee20008000800 */
[----:B------:R-:W3:Y:S01]  /*10b0*/  S2UR UR7, SR_CgaCtaId ;  /* 0x00000000000779c3 */ /* 0x000ee20000008800 */
[----:B------:R-:W-:Y:S01]  /*10c0*/  UISETP.GT.U32.AND UP0, UPT, UR48, 0xffff, UPT ;  /* 0x0000ffff3000788c */ /* 0x000fe2000bf04070 */
[----:B------:R-:W3:Y:S01]  /*10d0*/  LDCU UR20, c[0x0][0xb24] ;  /* 0x00016480ff1477ac */ /* 0x000ee20008000800 */
[----:B------:R-:W3:Y:S01]  /*10e0*/  LDCU UR42, c[0x0][0xb24] ;  /* 0x00016480ff2a77ac */ /* 0x000ee20008000800 */
[----:B-1----:R-:W-:Y:S01]  /*10f0*/  I2FP.F32.U32 R3, UR21 ;  /* 0x0000001500037c45 */ /* 0x002fe20008201000 */
[----:B------:R-:W1:Y:S04]  /*1100*/  LDCU UR25, c[0x0][0xb30] ;  /* 0x00016600ff1977ac */ /* 0x000e680008000800 */
[----:B--2---:R-:W-:Y:S01]  /*1110*/  FMUL R3, R3, UR5 ;  /* 0x0000000503037c20 */ /* 0x004fe20008400000 */
[----:B------:R-:W-:Y:S01]  /*1120*/  USEL UR5, UR48, 0xffff, !UP0 ;  /* 0x0000ffff30057887 */ /* 0x000fe2000c000000 */
[----:B----4-:R-:W-:-:S04]  /*1130*/  I2FP.F32.U32 R2, UR46 ;  /* 0x0000002e00027c45 */ /* 0x010fc80008201000 */
[----:B------:R-:W2:Y:S01]  /*1140*/  F2I.U32.TRUNC.NTZ R3, R3 ;  /* 0x0000000300037305 */ /* 0x000ea2000020f000 */
[----:B------:R-:W-:Y:S01]  /*1150*/  ULOP3.LUT UR24, UR5, 0xffff, URZ, 0xc0, !UPT ;  /* 0x0000ffff05187892 */ /* 0x000fe2000f8ec0ff */
[----:B---3--:R-:W-:Y:S01]  /*1160*/  FMUL R2, R2, UR4 ;  /* 0x0000000402027c20 */ /* 0x008fe20008400000 */
[----:B------:R-:W-:-:S05]  /*1170*/  USHF.L.U32 UR28, UR7, 0xa, URZ ;  /* 0x0000000a071c7899 */ /* 0x000fca00080006ff */
[----:B------:R-:W3:Y:S01]  /*1180*/  F2I.U32.TRUNC.NTZ R2, R2 ;  /* 0x0000000200027305 */ /* 0x000ee2000020f000 */
[----:B--2---:R-:W-:Y:S02]  /*1190*/  R2UR UR4, R3 ;  /* 0x00000000030472ca */ /* 0x004fe400000e0000 */
[----:B------:R-:W-:Y:S02]  /*11a0*/  PRMT R3, RZ, 0x7610, R3 ;  /* 0x00007610ff037816 */ /* 0x000fe40000000003 */
[----:B---3--:R-:W-:Y:S02]  /*11b0*/  R2UR UR6, R2 ;  /* 0x00000000020672ca */ /* 0x008fe400000e0000 */
[----:B------:R-:W-:-:S07]  /*11c0*/  PRMT R2, RZ, 0x7610, R2 ;  /* 0x00007610ff027816 */ /* 0x000fce0000000002 */
[----:B------:R-:W-:-:S04]  /*11d0*/  UIADD3 UR5, UPT, UPT, -UR4, URZ, URZ ;  /* 0x000000ff04057290 */ /* 0x000fc8000fffe1ff */
[----:B------:R-:W-:Y:S02]  /*11e0*/  UIMAD UR55, UR55, UR5, UR21 ;  /* 0x00000005373772a4 */ /* 0x000fe4000f8e0215 */
[----:B------:R-:W-:-:S04]  /*11f0*/  UIADD3 UR4, UPT, UPT, -UR6, URZ, URZ ;  /* 0x000000ff06047290 */ /* 0x000fc8000fffe1ff */
[----:B------:R-:W-:Y:S01]  /*1200*/  UIMAD UR59, UR59, UR4, UR46 ;  /* 0x000000043b3b72a4 */ /* 0x000fe2000f8e022e */
[----:B-1----:R-:W-:Y:S11]  /*1210*/  BRA.U UP5, `(.L_x_18) ;  /* 0x00000001053c7547 */ /* 0x002ff6000b800000 */
[----:B------:R-:W-:Y:S02]  /*1220*/  UISETP.NE.AND UP0, UPT, UR59, URZ, UPT ;  /* 0x000000ff3b00728c */ /* 0x000fe4000bf05270 */
[----:B------:R-:W-:Y:S02]  /*1230*/  ULOP3.LUT UR4, UR55, 0x2, URZ, 0x3c, !UPT ;  /* 0x0000000237047892 */ /* 0x000fe4000f8e3cff */
[----:B------:R-:W-:Y:S02]  /*1240*/  UISETP.GT.U32.AND UP2, UPT, UR55, 0x1, UP0 ;  /* 0x000000013700788c */ /* 0x000fe40008744070 */
[----:B------:R-:W-:Y:S02]  /*1250*/  UISETP.GT.U32.AND UP0, UPT, UR4, 0x1, UP0 ;  /* 0x000000010400788c */ /* 0x000fe40008704070 */
[----:B------:R-:W-:Y:S02]  /*1260*/  USEL UR5, URZ, 0x2, UP2 ;  /* 0x00000002ff057887 */ /* 0x000fe40009000000 */
[----:B------:R-:W-:-:S02]  /*1270*/  USEL UR6, URZ, 0x1, UP2 ;  /* 0x00000001ff067887 */ /* 0x000fc40009000000 */
[----:B------:R-:W-:Y:S02]  /*1280*/  USEL UR4, URZ, 0x4, UP0 ;  /* 0x00000004ff047887 */ /* 0x000fe40008000000 */
[----:B------:R-:W-:Y:S02]  /*1290*/  ULOP3.LUT UR7, UR55, 0xfffffffe, URZ, 0xc0, !UPT ;  /* 0xfffffffe37077892 */ /* 0x000fe4000f8ec0ff */
[----:B------:R-:W-:Y:S02]  /*12a0*/  USEL UR8, URZ, 0x8, UP0 ;  /* 0x00000008ff087887 */ /* 0x000fe40008000000 */
[----:B------:R-:W-:-:S03]  /*12b0*/  UIADD3 UR4, UPT, UPT, UR4, UR5, UR6 ;  /* 0x0000000504047290 */ /* 0x000fc6000fffe006 */
[----:B------:R-:W-:Y:S01]  /*12c0*/  UMOV UR5, 0x3 ;  /* 0x0000000300057882 */ /* 0x000fe20000000000 */
[----:B------:R-:W-:Y:S02]  /*12d0*/  UIADD3 UR4, UPT, UPT, UR4, UR8, URZ ;  /* 0x0000000804047290 */ /* 0x000fe4000fffe0ff */
[----:B------:R-:W-:-:S04]  /*12e0*/  USHF.L.U32 UR5, UR5, UR7, URZ ;  /* 0x0000000705057299 */ /* 0x000fc800080006ff */
[----:B------:R-:W-:Y:S02]  /*12f0*/  MOV R3, UR4 ;  /* 0x0000000400037c02 */ /* 0x000fe40008000f00 */
[----:B------:R-:W-:-:S07]  /*1300*/  MOV R2, UR5 ;  /* 0x0000000500027c02 */ /* 0x000fce0008000f00 */
.L_x_18:
[----:B------:R-:W1:Y:S01]  /*1310*/  S2UR UR36, SR_CTAID.Z ;  /* 0x00000000002479c3 */ /* 0x000e620000002700 */
[----:B------:R-:W-:Y:S01]  /*1320*/  UISETP.GE.AND UP0, UPT, UR20, 0x1, UPT ;  /* 0x000000011400788c */ /* 0x000fe2000bf06270 */
[----:B------:R-:W-:Y:S01]  /*1330*/  UMOV UR26, 0x5 ;  /* 0x00000005001a7882 */ /* 0x000fe20000000000 */
[----:B------:R-:W-:-:S07]  /*1340*/  UMOV UR45, UR21 ;  /* 0x00000015002d7c82 */ /* 0x000fce0008000000 */
[----:B------:R-:W-:Y:S05]  /*1350*/  BRA.U !UP0, `(.L_x_19) ;  /* 0x0000000108d47547 */ /* 0x000fea000b800000 */
[----:B------:R-:W2:Y:S01]  /*1360*/  LDCU.128 UR16, c[0x0][0xb10] ;  /* 0x00016200ff1077ac */ /* 0x000ea20008000c00 */
[----:B------:R-:W3:Y:S01]  /*1370*/  LDCU UR12, c[0x0][0x370] ;  /* 0x00006e00ff0c77ac */ /* 0x000ee20008000800 */
[----:B------:R-:W4:Y:S01]  /*1380*/  LDCU UR8, c[0x0][0x374] ;  /* 0x00006e80ff0877ac */ /* 0x000f220008000800 */
[----:B------:R-:W1:Y:S01]  /*1390*/  LDCU UR22, c[0x0][0xb0c] ;  /* 0x00016180ff1677ac */ /* 0x000e620008000800 */
[----:B------:R-:W1:Y:S01]  /*13a0*/  LDCU UR23, c[0x0][0xb20] ;  /* 0x00016400ff1777ac */ /* 0x000e620008000800 */
[----:B--2---:R-:W-:Y:S01]  /*13b0*/  UIMAD.WIDE.U32 UR4, UR21, UR16, URZ ;  /* 0x00000010150472a5 */ /* 0x004fe2000f8e00ff */
[----:B------:R-:W2:Y:S01]  /*13c0*/  LDCU.64 UR14, c[0x0][0xb28] ;  /* 0x00016500ff0e77ac */ /* 0x000ea20008000a00 */
[----:B------:R-:W-:-:S05]  /*13d0*/  UISETP.NE.AND UP3, UPT, UR18, 0x1, UPT ;  /* 0x000000011200788c */ /* 0x000fca000bf65270 */
[----:B------:R-:W-:Y:S01]  /*13e0*/  UMOV UR4, UR5 ;  /* 0x0000000500047c82 */ /* 0x000fe20008000000 */
[----:B---3--:R-:W-:Y:S02]  /*13f0*/  UIMAD.WIDE.U32 UR6, UR12, UR16, URZ ;  /* 0x000000100c0672a5 */ /* 0x008fe4000f8e00ff */
[----:B------:R-:W-:Y:S02]  /*1400*/  USHF.R.U32.HI UR9, URZ, UR17, UR4 ;  /* 0x00000011ff097299 */ /* 0x000fe40008011604 */
[----:B----4-:R-:W-:Y:S02]  /*1410*/  UIMAD.WIDE.U32 UR4, UR8, UR19, URZ ;  /* 0x00000013080472a5 */ /* 0x010fe4000f8e00ff */
[----:B-1----:R-:W-:Y:S01]  /*1420*/  UISETP.NE.AND UP0, UPT, UR22, 0x1, UPT ;  /* 0x000000011600788c */ /* 0x002fe2000bf05270 */
[----:B------:R-:W-:Y:S01]  /*1430*/  UMOV UR6, UR7 ;  /* 0x0000000700067c82 */ /* 0x000fe20008000000 */
[----:B------:R-:W-:-:S03]  /*1440*/  UISETP.NE.AND UP2, UPT, UR20, 0x1, UPT ;  /* 0x000000011400788c */ /* 0x000fc6000bf45270 */
[----:B------:R-:W-:Y:S01]  /*1450*/  UMOV UR4, UR5 ;  /* 0x0000000500047c82 */ /* 0x000fe20008000000 */
[----:B------:R-:W-:Y:S02]  /*1460*/  USEL UR45, UR21, UR9, !UP0 ;  /* 0x00000009152d7287 */ /* 0x000fe4000c000000 */
[----:B------:R-:W-:-:S03]  /*1470*/  @UP3 USHF.R.U32.HI UR8, URZ, UR23, UR4 ;  /* 0x00000017ff083299 */ /* 0x000fc60008011604 */
[----:B------:R-:W-:Y:S02]  /*1480*/  @UP0 USHF.R.U32.HI UR12, URZ, UR17, UR6 ;  /* 0x00000011ff0c0299 */ /* 0x000fe40008011606 */
[----:B------:R-:W-:Y:S02]  /*1490*/  UIMAD.WIDE.U32 UR6, UR46, UR19, URZ ;  /* 0x000000132e0672a5 */ /* 0x000fe4000f8e00ff */
[----:B--2---:R-:W-:Y:S02]  /*14a0*/  UIMAD.WIDE.U32 UR4, UR8, UR14, URZ ;  /* 0x0000000e080472a5 */ /* 0x004fe4000f8e00ff */
[----:B------:R-:W-:-:S03]  /*14b0*/  UIMAD.WIDE.U32 UR10, UR12, UR14, URZ ;  /* 0x0000000e0c0a72a5 */ /* 0x000fc6000f8e00ff */
[----:B------:R-:W-:Y:S02]  /*14c0*/  UMOV UR6, UR7 ;  /* 0x0000000700067c82 */ /* 0x000fe40008000000 */
[----:B------:R-:W-:Y:S01]  /*14d0*/  UMOV UR4, UR5 ;  /* 0x0000000500047c82 */ /* 0x000fe20008000000 */
[----:B------:R-:W-:Y:S02]  /*14e0*/  USHF.R.U32.HI UR6, URZ, UR23, UR6 ;  /* 0x00000017ff067299 */ /* 0x000fe40008011606 */
[----:B------:R-:W-:Y:S01]  /*14f0*/  @UP2 USHF.R.U32.HI UR8, URZ, UR15, UR4 ;  /* 0x0000000fff082299 */ /* 0x000fe20008011604 */
[----:B------:R-:W-:Y:S01]  /*1500*/  UMOV UR5, UR11 ;  /* 0x0000000b00057c82 */ /* 0x000fe20008000000 */
[----:B------:R-:W-:Y:S02]  /*1510*/  USEL UR4, UR46, UR6, !UP3 ;  /* 0x000000062e047287 */ /* 0x000fe4000d800000 */
[----:B------:R-:W-:Y:S02]  /*1520*/  @UP2 USHF.R.U32.HI UR12, URZ, UR15, UR5 ;  /* 0x0000000fff0c2299 */ /* 0x000fe40008011605 */
[----:B------:R-:W-:-:S02]  /*1530*/  UIMAD UR5, UR8, UR20, URZ ;  /* 0x00000014080572a4 */ /* 0x000fc4000f8e02ff */
[----:B------:R-:W-:Y:S02]  /*1540*/  UIMAD UR8, UR12, UR20, URZ ;  /* 0x000000140c0872a4 */ /* 0x000fe4000f8e02ff */
[----:B------:R-:W-:Y:S02]  /*1550*/  UISETP.GE.AND UP0, UPT, UR4, UR5, UPT ;  /* 0x000000050400728c */ /* 0x000fe4000bf06270 */
[----:B------:R-:W-:Y:S02]  /*1560*/  UIMAD.WIDE.U32 UR6, UR4, UR14, URZ ;  /* 0x0000000e040672a5 */ /* 0x000fe4000f8e00ff */
[----:B------:R-:W-:Y:S02]  /*1570*/  UISETP.GE.OR UP0, UPT, UR45, UR8, UP0 ;  /* 0x000000082d00728c */ /* 0x000fe40008706670 */
[----:B------:R-:W-:Y:S02]  /*1580*/  UIMAD.WIDE.U32 UR8, UR45, UR14, URZ ;  /* 0x0000000e2d0872a5 */ /* 0x000fe4000f8e00ff */
[----:B------:R-:W-:Y:S01]  /*1590*/  UIADD3 UR8, UPT, UPT, -UR45, URZ, URZ ;  /* 0x000000ff2d087290 */ /* 0x000fe2000fffe1ff */
[----:B------:R-:W-:Y:S01]  /*15a0*/  UMOV UR5, UR7 ;  /* 0x0000000700057c82 */ /* 0x000fe20008000000 */
[----:B------:R-:W-:-:S02]  /*15b0*/  UIADD3 UR7, UPT, UPT, -UR4, URZ, URZ ;  /* 0x000000ff04077290 */ /* 0x000fc4000fffe1ff */
[----:B------:R-:W-:-:S03]  /*15c0*/  USHF.R.U32.HI UR5, URZ, UR15, UR5 ;  /* 0x0000000fff057299 */ /* 0x000fc60008011605 */
[----:B------:R-:W-:Y:S01]  /*15d0*/  @!UP0 UMOV UR6, UR9 ;  /* 0x0000000900068c82 */ /* 0x000fe20008000000 */
[----:B------:R-:W-:Y:S02]  /*15e0*/  UIMAD UR46, UR18, UR7, UR46 ;  /* 0x00000007122e72a4 */ /* 0x000fe4000f8e022e */
[----:B------:R-:W-:Y:S02]  /*15f0*/  USEL UR5, UR4, UR5, !UP2 ;  /* 0x0000000504057287 */ /* 0x000fe4000d000000 */
[----:B------:R-:W-:Y:S02]  /*1600*/  @!UP0 USHF.R.U32.HI UR6, URZ, UR15, UR6 ;  /* 0x0000000fff068299 */ /* 0x000fe40008011606 */
[----:B------:R-:W-:Y:S02]  /*1610*/  UIADD3 UR7, UPT, UPT, -UR5, URZ, URZ ;  /* 0x000000ff05077290 */ /* 0x000fe4000fffe1ff */
[----:B------:R-:W-:Y:S02]  /*1620*/  @!UP0 USEL UR6, UR45, UR6, !UP2 ;  /* 0x000000062d068287 */ /* 0x000fe4000d000000 */
[----:B------:R-:W-:-:S02]  /*1630*/  UIMAD UR7, UR20, UR7, UR4 ;  /* 0x00000007140772a4 */ /* 0x000fc4000f8e0204 */
[----:B------:R-:W-:Y:S02]  /*1640*/  @!UP0 UIADD3 UR5, UPT, UPT, UR5, -UR6, URZ ;  /* 0x8000000605058290 */ /* 0x000fe4000fffe0ff */
[----:B------:R-:W-:Y:S02]  /*1650*/  @!UP0 UIMAD UR7, UR7, UR12, UR6 ;  /* 0x0000000c070782a4 */ /* 0x000fe4000f8e0206 */
[----:B------:R-:W-:Y:S02]  /*1660*/  @!UP0 UIMAD UR4, UR5, UR20, UR45 ;  /* 0x00000014050482a4 */ /* 0x000fe4000f8e022d */
[----:B------:R-:W-:Y:S02]  /*1670*/  UIMAD UR5, UR22, UR8, UR21 ;  /* 0x00000008160572a4 */ /* 0x000fe4000f8e0215 */
[----:B------:R-:W-:Y:S01]  /*1680*/  UIMAD UR46, UR4, UR18, UR46 ;  /* 0x00000012042e72a4 */ /* 0x000fe2000f8e022e */
[----:B------:R-:W-:Y:S02]  /*1690*/  @!UP0 UMOV UR45, UR7 ;  /* 0x00000007002d8c82 */ /* 0x000fe40008000000 */
[----:B------:R-:W-:-:S12]  /*16a0*/  UIMAD UR45, UR45, UR22, UR5 ;  /* 0x000000162d2d72a4 */ /* 0x000fd8000f8e0205 */
.L_x_19:
[----:B------:R-:W-:Y:S02]  /*16b0*/  UISETP.NE.AND UP2, UPT, UR25, 0x1, UPT ;  /* 0x000000011900788c */ /* 0x000fe4000bf45270 */
[----:B------:R-:W-:Y:S02]  /*16c0*/  UISETP.NE.AND UP0, UPT, UR13, 0x2, UPT ;  /* 0x000000020d00788c */ /* 0x000fe4000bf05270 */
[----:B------:R-:W-:Y:S02]  /*16d0*/  ULOP3.LUT UR28, UR28, 0x800, URZ, 0xc0, !UPT ;  /* 0x000008001c1c7892 */ /* 0x000fe4000f8ec0ff */
[----:B------:R-:W-:-:S03]  /*16e0*/  USHF.L.U32 UR24, UR26, UR24, URZ ;  /* 0x000000181a187299 */ /* 0x000fc600080006ff */
[----:B------:R-:W-:Y:S09]  /*16f0*/  BRA.U UP2, `(.L_x_20) ;  /* 0x0000000102407547 */ /* 0x000ff2000b800000 */
[----:B------:R-:W2:Y:S01]  /*1700*/  LDCU.128 UR8, c[0x0][0xb10] ;  /* 0x00016200ff0877ac */ /* 0x000ea20008000c00 */
[----:B------:R-:W3:Y:S01]  /*1710*/  LDCU UR12, c[0x0][0xb0c] ;  /* 0x00016180ff0c77ac */ /* 0x000ee20008000800 */
[----:B------:R-:W4:Y:S01]  /*1720*/  LDCU UR14, c[0x0][0xb20] ;  /* 0x00016400ff0e77ac */ /* 0x000f220008000800 */
[----:B--2---:R-:W-:Y:S02]  /*1730*/  UIMAD.WIDE.U32 UR4, UR45, UR8, URZ ;  /* 0x000000082d0472a5 */ /* 0x004fe4000f8e00ff */
[----:B------:R-:W-:Y:S02]  /*1740*/  UIMAD.WIDE.U32 UR6, UR46, UR11, URZ ;  /* 0x0000000b2e0672a5 */ /* 0x000fe4000f8e00ff */
[----:B---3--:R-:W-:Y:S02]  /*1750*/  UISETP.NE.AND UP2, UPT, UR12, 0x1, UPT ;  /* 0x000000010c00788c */ /* 0x008fe4000bf45270 */
[----:B------:R-:W-:-:S03]  /*1760*/  USHF.R.U32.HI UR5, URZ, UR9, UR5 ;  /* 0x00000009ff057299 */ /* 0x000fc60008011605 */
[----:B------:R-:W-:Y:S01]  /*1770*/  UMOV UR4, UR7 ;  /* 0x0000000700047c82 */ /* 0x000fe20008000000 */
[----:B------:R-:W-:Y:S02]  /*1780*/  USEL UR5, UR45, UR5, !UP2 ;  /* 0x000000052d057287 */ /* 0x000fe4000d000000 */
[----:B------:R-:W-:Y:S02]  /*1790*/  UISETP.NE.AND UP2, UPT, UR10, 0x1, UPT ;  /* 0x000000010a00788c */ /* 0x000fe4000bf45270 */
[----:B----4-:R-:W-:-:S04]  /*17a0*/  USHF.R.U32.HI UR4, URZ, UR14, UR4 ;  /* 0x0000000eff047299 */ /* 0x010fc80008011604 */
[----:B------:R-:W-:-:S04]  /*17b0*/  USEL UR4, UR46, UR4, !UP2 ;  /* 0x000000042e047287 */ /* 0x000fc8000d000000 */
[----:B------:R-:W-:Y:S02]  /*17c0*/  UIADD3 UR6, UPT, UPT, -UR4, UR5, URZ ;  /* 0x0000000504067290 */ /* 0x000fe4000fffe1ff */
[----:B------:R-:W-:Y:S02]  /*17d0*/  UIADD3 UR4, UPT, UPT, UR4, -UR5, URZ ;  /* 0x8000000504047290 */ /* 0x000fe4000fffe0ff */
[----:B------:R-:W-:Y:S02]  /*17e0*/  UIMAD UR46, UR6, UR10, UR46 ;  /* 0x0000000a062e72a4 */ /* 0x000fe4000f8e022e */
[----:B------:R-:W-:-:S12]  /*17f0*/  UIMAD UR45, UR4, UR12, UR45 ;  /* 0x0000000c042d72a4 */ /* 0x000fd8000f8e022d */
.L_x_20:
[----:B------:R-:W-:Y:S05]  /*1800*/  BRA.U !UP6, `(.L_x_21) ;  /* 0x000000010e0c7547 */ /* 0x000fea000b800000 */
[----:B------:R-:W-:Y:S01]  /*1810*/  UCGABAR_WAIT ;  /* 0x0000000000007dc7 */ /* 0x000fe20008000000 */
[----:B------:R-:W-:Y:S01]  /*1820*/  CCTL.IVALL ;  /* 0x00000000ff00798f */ /* 0x000fe20002000000 */
[----:B------:R-:W-:Y:S05]  /*1830*/  BRA `(.L_x_22) ;  /* 0x0000000000047947 */ /* 0x000fea0003800000 */
.L_x_21:
[----:B------:R-:W-:Y:S06]  /*1840*/  BAR.SYNC.DEFER_BLOCKING 0x0 ;  /* 0x0000000000007b1d */ /* 0x000fec0000010000 */
.L_x_22:
[----:B------:R-:W-:Y:S05]  /*1850*/  BRA.U UP0, `(.L_x_23) ;  /* 0x0000001500b47547 */ /* 0x000fea000b800000 */
[----:B------:R-:W2:Y:S01]  /*1860*/  LDCU UR6, c[0x0][0x38c] ;  /* 0x00007180ff0677ac */ /* 0x000ea20008000800 */
[----:B------:R-:W3:Y:S01]  /*1870*/  S2UR UR9, SR_CgaCtaId ;  /* 0x00000000000979c3 */ /* 0x000ee20000008800 */
[----:B------:R-:W-:Y:S01]  /*1880*/  PLOP3.LUT P1, PT, PT, PT, UP4, 0x80, 0x8 ;  /* 0x000000000008781c */ /* 0x000fe20003f2f048 */
[----:B------:R-:W-:Y:S01]  /*1890*/  IMAD.MOV.U32 R12, RZ, RZ, 0x1 ;  /* 0x00000001ff0c7424 */ /* 0x000fe200078e00ff */
[----:B------:R-:W-:Y:S01]  /*18a0*/  USHF.L.U32 UR7, UR21, 0x5, URZ ;  /* 0x0000000515077899 */ /* 0x000fe200080006ff */
[----:B------:R-:W-:Y:S01]  /*18b0*/  ISETP.NE.AND P2, PT, R0, RZ, P3 ;  /* 0x000000ff0000720c */ /* 0x000fe20001f45270 */
[----:B------:R-:W-:Y:S01]  /*18c0*/  UMOV UR8, 0x400 ;  /* 0x0000040000087882 */ /* 0x000fe20000000000 */
[----:B------:R-:W-:Y:S01]  /*18d0*/  UISETP.NE.AND UP1, UPT, UR13, URZ, UPT ;  /* 0x000000ff0d00728c */ /* 0x000fe2000bf25270 */
[----:B------:R-:W-:Y:S02]  /*18e0*/  PLOP3.LUT P1, PT, P1, PT, PT, 0x8, 0x80 ;  /* 0x000000000080781c */ /* 0x000fe40000f2e170 */
[----:B------:R-:W-:Y:S01]  /*18f0*/  CS2R R10, SRZ ;  /* 0x00000000000a7805 */ /* 0x000fe2000001ff00 */
[----:B------:R-:W-:Y:S01]  /*1900*/  IMAD.MOV.U32 R9, RZ, RZ, RZ ;  /* 0x000000ffff097224 */ /* 0x000fe200078e00ff */
[----:B------:R-:W-:Y:S01]  /*1910*/  USHF.L.U32 UR49, UR21, 0x7, URZ ;  /* 0x0000000715317899 */ /* 0x000fe200080006ff */
[----:B------:R-:W-:Y:S01]  /*1920*/  IMAD.MOV.U32 R8, RZ, RZ, 0x1 ;  /* 0x00000001ff087424 */ /* 0x000fe200078e00ff */
[----:B------:R-:W4:Y:S01]  /*1930*/  LDCU UR39, c[0x0][0x370] ;  /* 0x00006e00ff2777ac */ /* 0x000f220008000800 */
[----:B------:R-:W-:-:S02]  /*1940*/  USEL UR21, UR43, 0x2, UP1 ;  /* 0x000000022b157887 */ /* 0x000fc40008800000 */
[----:B--2---:R-:W-:Y:S02]  /*1950*/  UIADD3 UR5, UPT, UPT, UR6, 0x7f, URZ ;  /* 0x0000007f06057890 */ /* 0x004fe4000fffe0ff */
[----:B------:R-:W-:Y:S02]  /*1960*/  UIADD3 UR48, UPT, UPT, UR6, 0xfe, URZ ;  /* 0x000000fe06307890 */ /* 0x000fe4000fffe0ff */
[----:B------:R-:W-:Y:S02]  /*1970*/  USHF.R.S32.HI UR4, URZ, 0x1f, UR5 ;  /* 0x0000001fff047899 */ /* 0x000fe40008011405 */
[----:B---3--:R-:W-:Y:S02]  /*1980*/  ULEA UR13, UR9, UR8, 0x18 ;  /* 0x00000008090d7291 */ /* 0x008fe4000f8ec0ff */
[----:B------:R-:W-:Y:S02]  /*1990*/  ULEA.HI UR4, UR4, UR5, URZ, 0x7 ;  /* 0x0000000504047291 */ /* 0x000fe4000f8f38ff */
[----:B------:R-:W-:-:S02]  /*19a0*/  UIADD3 UR5, UPT, UPT, UR6, -0x1, URZ ;  /* 0xffffffff06057890 */ /* 0x000fc4000fffe0ff */
[----:B------:R-:W-:Y:S02]  /*19b0*/  USHF.R.S32.HI UR41, URZ, 0x7, UR4 ;  /* 0x00000007ff297899 */ /* 0x000fe40008011404 */
[----:B------:R-:W-:Y:S02]  /*19c0*/  UISETP.GE.U32.AND UP2, UPT, UR5, -0xff, UPT ;  /* 0xffffff010500788c */ /* 0x000fe4000bf46070 */
[----:B------:R-:W-:Y:S02]  /*19d0*/  UISETP.LT.U32.AND UP0, UPT, UR41, 0xa, UPT ;  /* 0x0000000a2900788c */ /* 0x000fe4000bf01070 */
[----:B------:R-:W-:Y:S02]  /*19e0*/  ULOP3.LUT UR5, UR7, 0x20, URZ, 0xc0, !UPT ;  /* 0x0000002007057892 */ /* 0x000fe4000f8ec0ff */
[----:B------:R-:W-:Y:S01]  /*19f0*/  USEL UR40, UR41, 0xa, UP0 ;  /* 0x0000000a29287887 */ /* 0x000fe20008000000 */
[----:B------:R-:W2:Y:S03]  /*1a00*/  LDCU.64 UR26, c[0x0][0x348] ;  /* 0x00006900ff1a77ac */ /* 0x000ea60008000a00 */
[----:B------:R-:W-:-:S02]  /*1a10*/  UIADD3 UR4, UPT, UPT, UR40, -0x1, URZ ;  /* 0xffffffff28047890 */ /* 0x000fc4000fffe0ff */
[----:B------:R-:W-:Y:S01]  /*1a20*/  @UP2 UIADD3 UR4, UPT, UPT, UR40, URZ, URZ ;  /* 0x000000ff28042290 */ /* 0x000fe2000fffe0ff */
[----:B------:R-:W3:Y:S01]  /*1a30*/  LDCU UR38, c[0x0][0x374] ;  /* 0x00006e80ff2677ac */ /* 0x000ee20008000800 */
[----:B------:R-:W-:Y:S02]  /*1a40*/  UIADD3 UR30, UPT, UPT, UR13, 0x2c400, UR28 ;  /* 0x0002c4000d1e7890 */ /* 0x000fe4000fffe01c */
[----:B------:R-:W-:Y:S02]  /*1a50*/  ULEA.HI UR44, UR28, UR5, URZ, 0x19 ;  /* 0x000000051c2c7291 */ /* 0x000fe4000f8fc8ff */
[----:B------:R-:W-:Y:S02]  /*1a60*/  UIADD3 UR47, UPT, UPT, UR41, -UR40, URZ ;  /* 0x80000028292f7290 */ /* 0x000fe4000fffe0ff */
[----:B------:R-:W-:Y:S02]  /*1a70*/  UIADD3 UR29, UPT, UPT, UR4, 0x1, URZ ;  /* 0x00000001041d7890 */ /* 0x000fe4000fffe0ff */
[----:B------:R-:W-:Y:S01]  /*1a80*/  UIADD3 UR43, UPT, UPT, -UR4, URZ, URZ ;  /* 0x000000ff042b7290 */ /* 0x000fe2000fffe1ff */
[----:B----4-:R-:W-:-:S11]  /*1a90*/  UMOV UR6, URZ ;  /* 0x000000ff00067c82 */ /* 0x010fd60008000000 */
.L_x_43:
[----:B------:R-:W4:Y:S02]  /*1aa0*/  S2UR UR4, SR_CgaCtaId ;  /* 0x00000000000479c3 */ /* 0x000f240000008800 */
[----:B----4-:R-:W-:-:S09]  /*1ab0*/  UISETP.NE.AND UP0, UPT, UR4, URZ, UPT ;  /* 0x000000ff0400728c */ /* 0x010fd2000bf05270 */
[----:B------:R-:W-:Y:S05]  /*1ac0*/  BRA.U UP0, `(.L_x_24) ;  /* 0x0000000100287547 */ /* 0x000fea000b800000 */
[----:B------:R-:W-:Y:S02]  /*1ad0*/  LEA R0, R9, UR13, 0x3 ;  /* 0x0000000d09007c11 */ /* 0x000fe4000f8e18ff */
[----:B------:R-:W-:-:S04]  /*1ae0*/  SHF.L.U32 R2, R8, 0x1f, RZ ;  /* 0x0000001f08027819 */ /* 0x000fc800000006ff */
[----:B------:R-:W4:Y:S02]  /*1af0*/  SYNCS.PHASECHK.TRANS64.TRYWAIT P0, [R0+URZ+0x130], R2 ;  /* 0x00013002000075a7 */ /* 0x000f2400080011ff */
[----:B----4-:R-:W-:Y:S05]  /*1b00*/  @!P0 BRA `(.L_x_25) ;  /* 0x0000006000108947 */ /* 0x010fea0003800000 */
.L_x_120:
[----:B------:R-:W-:Y:S01]  /*1b10*/  VIADD R9, R9, 0x1 ;  /* 0x0000000109097836 */ /* 0x000fe20000000000 */
[----:B------:R4:W-:Y:S04]  /*1b20*/  SYNCS.ARRIVE.TRANS64.A1T0 RZ, [R0+URZ+0x120], RZ ;  /* 0x000120ff00ff79a7 */ /* 0x0009e800081000ff */
[----:B------:R-:W-:-:S04]  /*1b30*/  ISETP.NE.AND P0, PT, R9, 0x2, PT ;  /* 0x000000020900780c */ /* 0x000fc80003f05270 */
[----:B------:R-:W-:Y:S02]  /*1b40*/  SEL R9, R9, RZ, P0 ;  /* 0x000000ff09097207 */ /* 0x000fe40000000000 */
[----:B----4-:R-:W-:-:S04]  /*1b50*/  SEL R0, RZ, 0x1, P0 ;  /* 0x00000001ff007807 */ /* 0x010fc80000000000 */
[----:B------:R-:W-:-:S07]  /*1b60*/  LOP3.LUT R8, R8, R0, RZ, 0x3c, !PT ;  /* 0x0000000008087212 */ /* 0x000fce00078e3cff */
.L_x_24:
[----:B------:R-:W-:Y:S01]  /*1b70*/  ULEA UR4, UR6, UR13, 0x3 ;  /* 0x0000000d06047291 */ /* 0x000fe2000f8e18ff */
[----:B------:R-:W-:Y:S01]  /*1b80*/  SHF.L.U32 R0, R12, 0x1f, RZ ;  /* 0x0000001f0c007819 */ /* 0x000fe200000006ff */
[----:B------:R-:W-:Y:S02]  /*1b90*/  UISETP.GE.U32.AND UP0, UPT, UR48, 0xff, UPT ;  /* 0x000000ff3000788c */ /* 0x000fe4000bf06070 */
[----:B------:R-:W-:Y:S01]  /*1ba0*/  ULEA UR19, UR46, UR44, 0x6 ;  /* 0x0000002c2e137291 */ /* 0x000fe2000f8e30ff */
[----:B------:R-:W-:-:S04]  /*1bb0*/  UMOV UR7, URZ ;  /* 0x000000ff00077c82 */ /* 0x000fc80008000000 */
[----:B------:R4:W1:Y:S01]  /*1bc0*/  SYNCS.PHASECHK.TRANS64.TRYWAIT P0, [UR4+0x50], R0 ;  /* 0x00005000ff0075a7 */ /* 0x0008620008001104 */
[----:B------:R-:W-:-:S04]  /*1bd0*/  ULEA.HI UR4, UR45, UR45, URZ, 0x1 ;  /* 0x0000002d2d047291 */ /* 0x000fc8000f8f08ff */
[----:B------:R-:W-:-:S04]  /*1be0*/  USHF.L.U32 UR4, UR4, 0x7, URZ ;  /* 0x0000000704047899 */ /* 0x000fc800080006ff */
[----:B------:R-:W-:-:S04]  /*1bf0*/  ULOP3.LUT UR35, UR4, 0xffffff00, URZ, 0xc0, !UPT ;  /* 0xffffff0004237892 */ /* 0x000fc8000f8ec0ff */
[----:B------:R-:W-:Y:S01]  /*1c00*/  ULOP3.LUT UR35, UR35, 0x80, UR49, 0xf8, !UPT ;  /* 0x0000008023237892 */ /* 0x000fe2000f8ef831 */
[----:B------:R-:W-:Y:S11]  /*1c10*/  BRA.U !UP0, `(.L_x_26) ;  /* 0x0000000108c47547 */ /* 0x000ff6000b800000 */
[----:B------:R-:W-:Y:S01]  /*1c20*/  UMOV UR10, UR43 ;  /* 0x0000002b000a7c82 */ /* 0x000fe20008000000 */
[----:B------:R-:W-:Y:S01]  /*1c30*/  UMOV UR4, UR6 ;  /* 0x0000000600047c82 */ /* 0x000fe20008000000 */
[----:B------:R-:W-:-:S05]  /*1c40*/  UMOV UR34, URZ ;  /* 0x000000ff00227c82 */ /* 0x000fca0008000000 */
.L_x_32:
[----:B------:R-:W-:Y:S01]  /*1c50*/  ULEA UR33, UR4, UR13, 0x3 ;  /* 0x0000000d04217291 */ /* 0x000fe2000f8e18ff */
[----:B------:R-:W-:Y:S01]  /*1c60*/  @P3 MOV R2, 0xa000 ;  /* 0x0000a00000023802 */ /* 0x000fe20000000f00 */
[----:B-12---:R-:W-:Y:S10]  /*1c70*/  @P0 BRA `(.L_x_27) ;  /* 0x00000000000c0947 */ /* 0x006ff40003800000 */
[----:B------:R-:W-:-:S04]  /*1c80*/  SHF.L.U32 R3, R12, 0x1f, RZ ;  /* 0x0000001f0c037819 */ /* 0x000fc800000006ff */
[----:B------:R-:W1:Y:S02]  /*1c90*/  SYNCS.PHASECHK.TRANS64.TRYWAIT P0, [UR33+0x50], R3 ;  /* 0x00005003ff0075a7 */ /* 0x000e640008001121 */
[----:B-1----:R-:W-:Y:S05]  /*1ca0*/  @!P0 BRA `(.L_x_28) ;  /* 0x0000005c00bc8947 */ /* 0x002fea0003800000 */
.L_x_27:
[----:B------:R1:W-:Y:S01]  /*1cb0*/  @P3 SYNCS.ARRIVE.TRANS64 RZ, [UR33], R2 ;  /* 0x00000002ffff39a7 */ /* 0x0003e20008000021 */
[----:B------:R-:W-:Y:S02]  /*1cc0*/  ULOP3.LUT UR5, UR21, 0x2, URZ, 0xfc, !UPT ;  /* 0x0000000215057892 */ /* 0x000fe4000f8efcff */
[----:B------:R-:W-:Y:S02]  /*1cd0*/  UIADD3 UR10, UPT, UPT, UR10, 0x1, URZ ;  /* 0x000000010a0a7890 */ /* 0x000fe4000fffe0ff */
[----:B------:R-:W-:Y:S02]  /*1ce0*/  UISETP.NE.AND UP0, UPT, UR5, 0x2, UPT ;  /* 0x000000020500788c */ /* 0x000fe4000bf05270 */
[----:B------:R-:W-:-:S07]  /*1cf0*/  UISETP.NE.AND UP2, UPT, UR10, 0x1, UPT ;  /* 0x000000010a00788c */ /* 0x000fce000bf45270 */
[----:B------:R-:W-:Y:S05]  /*1d00*/  BRA.U UP0, `(.L_x_29) ;  /* 0x0000000100047547 */ /* 0x000fea000b800000 */
[----:B--23--:R-:W-:Y:S05]  /*1d10*/  BPT.TRAP 0x1 ;  /* 0x000000040000795c */ /* 0x00cfea0000300000 */
.L_x_29:
[----:B------:R-:W-:Y:S04]  /*1d20*/  BSSY.RECONVERGENT B0, `(.L_x_30) ;  /* 0x0000003000007945 */ /* 0x000fe80003800200 */
[----:B------:R-:W-:Y:S05]  /*1d30*/  @!P2 BRA `(.L_x_31) ;  /* 0x000000000004a947 */ /* 0x000fea0003800000 */
[----:B--23--:R-:W-:Y:S05]  /*1d40*/  BPT.TRAP 0x1 ;  /* 0x000000040000795c */ /* 0x00cfea0000300000 */
.L_x_31:
[----:B--23--:R-:W-:Y:S05]  /*1d50*/  BSYNC.RECONVERGENT B0 ;  /* 0x0000000000007941 */ /* 0x00cfea0003800200 */
.L_x_30:
[----:B------:R-:W-:Y:S02]  /*1d60*/  UIADD3 UR5, UPT, UPT, UR4, 0x1, URZ ;  /* 0x0000000104057890 */ /* 0x000fe4000fffe0ff */
[----:B------:R-:W-:Y:S02]  /*1d70*/  ULEA UR32, UR4, UR13, 0xe ;  /* 0x0000000d04207291 */ /* 0x000fe4000f8e70ff */
[----:B------:R-:W-:Y:S02]  /*1d80*/  UISETP.NE.AND UP0, UPT, UR5, 0xa, UPT ;  /* 0x0000000a0500788c */ /* 0x000fe4000bf05270 */
[----:B------:R-:W-:Y:S02]  /*1d90*/  UIADD3 UR8, UP1, UPT, UR26, 0x80, URZ ;  /* 0x000000801a087890 */ /* 0x000fe4000ff3e0ff */
[----:B------:R-:W-:Y:S02]  /*1da0*/  USEL UR7, URZ, 0x1, UP0 ;  /* 0x00000001ff077887 */ /* 0x000fe40008000000 */
[----:B------:R-:W-:-:S02]  /*1db0*/  USEL UR6, UR5, URZ, UP0 ;  /* 0x000000ff05067287 */ /* 0x000fc40008000000 */
[----:B------:R-:W-:Y:S02]  /*1dc0*/  ULEA UR16, UR4, UR28, 0xc ;  /* 0x0000001c04107291 */ /* 0x000fe4000f8e60ff */
[----:B------:R-:W-:Y:S01]  /*1dd0*/  ULEA UR5, UR6, UR13, 0x3 ;  /* 0x0000000d06057291 */ /* 0x000fe2000f8e18ff */
[----:B------:R-:W-:Y:S01]  /*1de0*/  LOP3.LUT R12, R12, UR7, RZ, 0x3c, !PT ;  /* 0x000000070c0c7c12 */ /* 0x000fe2000f8e3cff */
[----:B------:R-:W-:Y:S02]  /*1df0*/  UIADD3 UR4, UP0, UPT, UR26, 0x180, URZ ;  /* 0x000001801a047890 */ /* 0x000fe4000ff1e0ff */
[----:B------:R-:W-:Y:S01]  /*1e00*/  ULOP3.LUT UR33, UR33, 0xfefffff8, URZ, 0xc0, !UPT ;  /* 0xfefffff821217892 */ /* 0x000fe2000f8ec0ff */
[----:B-1--4-:R-:W-:Y:S01]  /*1e10*/  SHF.L.U32 R0, R12, 0x1f, RZ ;  /* 0x0000001f0c007819 */ /* 0x012fe200000006ff */
[----:B------:R-:W-:Y:S02]  /*1e20*/  UIADD3.X UR9, UPT, UPT, URZ, UR27, URZ, UP1, !UPT ;  /* 0x0000001bff097290 */ /* 0x000fe40008ffe4ff */
[----:B------:R-:W-:Y:S01]  /*1e30*/  UIADD3 UR32, UPT, UPT, UR32, 0x4400, URZ ;  /* 0x0000440020207890 */ /* 0x000fe2000fffe0ff */
[----:B------:R1:W2:Y:S01]  /*1e40*/  SYNCS.PHASECHK.TRANS64.TRYWAIT P0, [UR5+0x50], R0 ;  /* 0x00005000ff0075a7 */ /* 0x0002a20008001105 */
[----:B------:R-:W-:-:S02]  /*1e50*/  UIADD3 UR16, UPT, UPT, UR13, 0x2c400, UR16 ;  /* 0x0002c4000d107890 */ /* 0x000fc4000fffe010 */
[----:B------:R-:W-:Y:S02]  /*1e60*/  UIADD3.X UR5, UPT, UPT, URZ, UR27, URZ, UP0, !UPT ;  /* 0x0000001bff057290 */ /* 0x000fe400087fe4ff */
[----:B------:R-:W-:Y:S01]  /*1e70*/  UPRMT UR7, URZ, 0x5410, UR24 ;  /* 0x00005410ff077896 */ /* 0x000fe20008000018 */
[----:B------:R-:W-:Y:S01]  /*1e80*/  UMOV UR14, 0x0 ;  /* 0x00000000000e7882 */ /* 0x000fe20000000000 */
[----:B------:R-:W-:Y:S01]  /*1e90*/  UMOV UR15, 0x10000000 ;  /* 0x10000000000f7882 */ /* 0x000fe20000000000 */
[----:B------:R-:W-:Y:S01]  /*1ea0*/  UMOV UR18, UR34 ;  /* 0x0000002200127c82 */ /* 0x000fe20008000000 */
[----:B------:R-:W-:Y:S01]  /*1eb0*/  UMOV UR20, UR36 ;  /* 0x0000002400147c82 */ /* 0x000fe20008000000 */
[----:B------:R-:W-:Y:S01]  /*1ec0*/  UMOV UR17, UR33 ;  /* 0x0000002100117c82 */ /* 0x000fe20008000000 */
[----:B------:R3:W-:Y:S03]  /*1ed0*/  UTMALDG.3D.2CTA [UR32], [UR8], desc[UR14] ;  /* 0x00000e20080075b4 */ /* 0x0007e60008211000 */
[----:B------:R4:W-:Y:S01]  /*1ee0*/  UTMALDG.3D.MULTICAST.2CTA [UR16], [UR4], UR7, desc[UR14] ;  /* 0x00000e10040073b4 */ /* 0x0009e20008211807 */
[----:B---3--:R-:W-:Y:S01]  /*1ef0*/  UIADD3 UR34, UPT, UPT, UR34, 0x80, URZ ;  /* 0x0000008022227890 */ /* 0x008fe2000fffe0ff */
[----:B----4-:R-:W-:Y:S01]  /*1f00*/  UMOV UR7, UR29 ;  /* 0x0000001d00077c82 */ /* 0x010fe20008000000 */
[----:B------:R-:W-:Y:S01]  /*1f10*/  UMOV UR4, UR6 ;  /* 0x0000000600047c82 */ /* 0x000fe20008000000 */
[----:B------:R-:W-:Y:S09]  /*1f20*/  BRA.U UP2, `(.L_x_32) ;  /* 0xfffffffd02487547 */ /* 0x000ff2000b83ffff */
.L_x_26:
[----:B------:R-:W-:Y:S01]  /*1f30*/  ULEA UR4, UR6, UR13, 0x3 ;  /* 0x0000000d06047291 */ /* 0x000fe2000f8e18ff */
[----:B-1--4-:R-:W-:Y:S01]  /*1f40*/  SHF.L.U32 R0, R12, 0x1f, RZ ;  /* 0x0000001f0c007819 */ /* 0x012fe200000006ff */
[----:B------:R-:W-:Y:S01]  /*1f50*/  @!P1 SYNCS.ARRIVE.TRANS64.A1T0 RZ, [UR13+0xb8], RZ ;  /* 0x0000b8ffffff99a7 */ /* 0x000fe2000810000d */
[----:B------:R-:W-:-:S06]  /*1f60*/  UISETP.GT.AND UP0, UPT, UR41, UR40, UPT ;  /* 0x000000282900728c */ /* 0x000fcc000bf04270 */
[----:B--2---:R1:W2:Y:S03]  /*1f70*/  SYNCS.PHASECHK.TRANS64.TRYWAIT P0, [UR4+0x50], R0 ;  /* 0x00005000ff0075a7 */ /* 0x0042a60008001104 */
[----:B------:R-:W-:Y:S05]  /*1f80*/  BRA.U !UP0, `(.L_x_33) ;  /* 0x0000000108c07547 */ /* 0x000fea000b800000 */
[----:B------:R-:W-:Y:S01]  /*1f90*/  UIADD3 UR25, UPT, UPT, UR47, UR7, URZ ;  /* 0x000000072f197290 */ /* 0x000fe2000fffe0ff */
[----:B------:R-:W-:-:S11]  /*1fa0*/  UMOV UR4, UR6 ;  /* 0x0000000600047c82 */ /* 0x000fd60008000000 */
.L_x_39:
[----:B------:R-:W-:Y:S01]  /*1fb0*/  ULEA UR9, UR4, UR13, 0x3 ;  /* 0x0000000d04097291 */ /* 0x000fe2000f8e18ff */
[----:B--2---:R-:W-:Y:S01]  /*1fc0*/  @P3 MOV R2, 0xa000 ;  /* 0x0000a00000023802 */ /* 0x004fe20000000f00 */
[----:B-12-4-:R-:W-:Y:S10]  /*1fd0*/  @P0 BRA `(.L_x_34) ;  /* 0x00000000000c0947 */ /* 0x016ff40003800000 */
[----:B------:R-:W-:-:S04]  /*1fe0*/  SHF.L.U32 R3, R12, 0x1f, RZ ;  /* 0x0000001f0c037819 */ /* 0x000fc800000006ff */
[----:B------:R-:W2:Y:S02]  /*1ff0*/  SYNCS.PHASECHK.TRANS64.TRYWAIT P0, [UR9+0x50], R3 ;  /* 0x00005003ff0075a7 */ /* 0x000ea40008001109 */
[----:B--2---:R-:W-:Y:S05]  /*2000*/  @!P0 BRA `(.L_x_35) ;  /* 0x0000005800fc8947 */ /* 0x004fea0003800000 */
.L_x_34:
[----:B------:R2:W-:Y:S01]  /*2010*/  @P3 SYNCS.ARRIVE.TRANS64 RZ, [UR9], R2 ;  /* 0x00000002ffff39a7 */ /* 0x0005e20008000009 */
[----:B------:R-:W-:-:S04]  /*2020*/  ULOP3.LUT UR5, UR21, 0x2, URZ, 0xfc, !UPT ;  /* 0x0000000215057892 */ /* 0x000fc8000f8efcff */
[----:B------:R-:W-:-:S09]  /*2030*/  UISETP.NE.AND UP0, UPT, UR5, 0x2, UPT ;  /* 0x000000020500788c */ /* 0x000fd2000bf05270 */
[----:B------:R-:W-:Y:S05]  /*2040*/  BRA.U UP0, `(.L_x_36) ;  /* 0x0000000100047547 */ /* 0x000fea000b800000 */
[----:B---3--:R-:W-:Y:S05]  /*2050*/  BPT.TRAP 0x1 ;  /* 0x000000040000795c */ /* 0x008fea0000300000 */
.L_x_36:
[----:B------:R-:W-:Y:S04]  /*2060*/  BSSY.RECONVERGENT B0, `(.L_x_37) ;  /* 0x0000003000007945 */ /* 0x000fe80003800200 */
[----:B------:R-:W-:Y:S05]  /*2070*/  @!P2 BRA `(.L_x_38) ;  /* 0x000000000004a947 */ /* 0x000fea0003800000 */
[----:B---3--:R-:W-:Y:S05]  /*2080*/  BPT.TRAP 0x1 ;  /* 0x000000040000795c */ /* 0x008fea0000300000 */
.L_x_38:
[----:B---3--:R-:W-:Y:S05]  /*2090*/  BSYNC.RECONVERGENT B0 ;  /* 0x0000000000007941 */ /* 0x008fea0003800200 */
.L_x_37:
[----:B------:R-:W-:Y:S02]  /*20a0*/  UIADD3 UR5, UPT, UPT, UR4, 0x1, URZ ;  /* 0x0000000104057890 */ /* 0x000fe4000fffe0ff */
[----:B------:R-:W-:Y:S02]  /*20b0*/  USHF.L.U32 UR10, UR7, 0x7, URZ ;  /* 0x00000007070a7899 */ /* 0x000fe400080006ff */
[----:B------:R-:W-:Y:S02]  /*20c0*/  UISETP.NE.AND UP0, UPT, UR5, 0xa, UPT ;  /* 0x0000000a0500788c */ /* 0x000fe4000bf05270 */
[----:B------:R-:W-:Y:S02]  /*20d0*/  UIADD3 UR7, UPT, UPT, UR7, 0x1, URZ ;  /* 0x0000000107077890 */ /* 0x000fe4000fffe0ff */
[----:B------:R-:W-:Y:S02]  /*20e0*/  USEL UR8, URZ, 0x1, UP0 ;  /* 0x00000001ff087887 */ /* 0x000fe40008000000 */
[----:B------:R-:W-:-:S02]  /*20f0*/  USEL UR6, UR5, URZ, UP0 ;  /* 0x000000ff05067287 */ /* 0x000fc40008000000 */
[----:B------:R-:W-:Y:S02]  /*2100*/  UIADD3 UR22, UP0, UPT, UR26, 0x180, URZ ;  /* 0x000001801a167890 */ /* 0x000fe4000ff1e0ff */
[----:B------:R-:W-:Y:S01]  /*2110*/  LOP3.LUT R12, R12, UR8, RZ, 0x3c, !PT ;  /* 0x000000080c0c7c12 */ /* 0x000fe2000f8e3cff */
[----:B------:R-:W-:Y:S02]  /*2120*/  ULEA UR8, UR4, UR13, 0xe ;  /* 0x0000000d04087291 */ /* 0x000fe4000f8e70ff */
[----:B------:R-:W-:Y:S01]  /*2130*/  UIADD3 UR14, UP1, UPT, UR26, 0x80, URZ ;  /* 0x000000801a0e7890 */ /* 0x000fe2000ff3e0ff */
[----:B-1----:R-:W-:Y:S01]  /*2140*/  SHF.L.U32 R0, R12, 0x1f, RZ ;  /* 0x0000001f0c007819 */ /* 0x002fe200000006ff */
[----:B------:R-:W-:Y:S02]  /*2150*/  UIADD3.X UR23, UPT, UPT, URZ, UR27, URZ, UP0, !UPT ;  /* 0x0000001bff177290 */ /* 0x000fe400087fe4ff */
[----:B------:R-:W-:Y:S02]  /*2160*/  UISETP.NE.AND UP0, UPT, UR7, UR25, UPT ;  /* 0x000000190700728c */ /* 0x000fe4000bf05270 */
[----:B------:R-:W-:-:S02]  /*2170*/  ULEA UR5, UR6, UR13, 0x3 ;  /* 0x0000000d06057291 */ /* 0x000fc4000f8e18ff */
[----:B------:R-:W-:Y:S02]  /*2180*/  ULOP3.LUT UR9, UR9, 0xfefffff8, URZ, 0xc0, !UPT ;  /* 0xfefffff809097892 */ /* 0x000fe4000f8ec0ff */
[----:B------:R-:W-:Y:S02]  /*2190*/  ULEA UR16, UR4, UR30, 0xc ;  /* 0x0000001e04107291 */ /* 0x000fe4000f8e60ff */
[----:B------:R-:W-:Y:S02]  /*21a0*/  UIADD3 UR8, UPT, UPT, UR8, 0x4400, URZ ;  /* 0x0000440008087890 */ /* 0x000fe4000fffe0ff */
[----:B------:R-:W-:Y:S01]  /*21b0*/  UIADD3.X UR15, UPT, UPT, URZ, UR27, URZ, UP1, !UPT ;  /* 0x0000001bff0f7290 */ /* 0x000fe20008ffe4ff */
[----:B------:R4:W1:Y:S01]  /*21c0*/  SYNCS.PHASECHK.TRANS64.TRYWAIT P0, [UR5+0x50], R0 ;  /* 0x00005000ff0075a7 */ /* 0x0008620008001105 */
[----:B------:R-:W-:Y:S01]  /*21d0*/  UPRMT UR4, URZ, 0x5410, UR24 ;  /* 0x00005410ff047896 */ /* 0x000fe20008000018 */
[----:B------:R-:W-:Y:S01]  /*21e0*/  UMOV UR32, 0x0 ;  /* 0x0000000000207882 */ /* 0x000fe20000000000 */
[----:B------:R-:W-:Y:S01]  /*21f0*/  UMOV UR33, 0x10000000 ;  /* 0x1000000000217882 */ /* 0x000fe20000000000 */
[----:B------:R-:W-:Y:S01]  /*2200*/  UMOV UR11, UR35 ;  /* 0x00000023000b7c82 */ /* 0x000fe20008000000 */
[----:B------:R-:W-:Y:S01]  /*2210*/  UMOV UR12, UR36 ;  /* 0x00000024000c7c82 */ /* 0x000fe20008000000 */
[----:B------:R-:W-:Y:S01]  /*2220*/  UMOV UR20, UR36 ;  /* 0x0000002400147c82 */ /* 0x000fe20008000000 */
[----:B------:R-:W-:Y:S01]  /*2230*/  UMOV UR17, UR9 ;  /* 0x0000000900117c82 */ /* 0x000fe20008000000 */
[----:B------:R-:W-:Y:S01]  /*2240*/  UMOV UR18, UR10 ;  /* 0x0000000a00127c82 */ /* 0x000fe20008000000 */
[----:B------:R-:W-:Y:S01]  /*2250*/  UTMALDG.3D.2CTA [UR8], [UR14], desc[UR32] ;  /* 0x000020080e0075b4 */ /* 0x000fe20008211000 */
[----:B------:R3:W-:Y:S02]  /*2260*/  UTMALDG.3D.MULTICAST.2CTA [UR16], [UR22], UR4, desc[UR32] ;  /* 0x00002010160073b4 */ /* 0x0007e40008211804 */
[----:B---3--:R-:W-:Y:S01]  /*2270*/  UMOV UR4, UR6 ;  /* 0x0000000600047c82 */ /* 0x008fe20008000000 */
[----:B------:R-:W-:Y:S05]  /*2280*/  BRA.U UP0, `(.L_x_39) ;  /* 0xfffffffd00487547 */ /* 0x000fea000b83ffff */
.L_x_33:
[C---:B------:R-:W-:Y:S01]  /*2290*/  LEA R3, R11.reuse, UR13, 0x3 ;  /* 0x0000000d0b037c11 */ /* 0x040fe2000f8e18ff */
[----:B------:R-:W-:Y:S01]  /*22a0*/  NOP ;  /* 0x0000000000007918 */ /* 0x000fe20000000000 */
[----:B-1--4-:R-:W-:Y:S02]  /*22b0*/  SHF.L.U32 R0, R10, 0x1f, RZ ;  /* 0x0000001f0a007819 */ /* 0x012fe400000006ff */
[----:B------:R-:W-:Y:S02]  /*22c0*/  LEA R4, R11, UR13, 0x4 ;  /* 0x0000000d0b047c11 */ /* 0x000fe4000f8e20ff */
[----:B--2---:R-:W1:Y:S02]  /*22d0*/  SYNCS.PHASECHK.TRANS64.TRYWAIT P0, [R3+URZ+0xc0], R0 ;  /* 0x0000c000030075a7 */ /* 0x004e6400080011ff */
[----:B-1----:R-:W-:Y:S05]  /*22e0*/  @!P0 BRA `(.L_x_40) ;  /* 0x00000058005c8947 */ /* 0x002fea0003800000 */
.L_x_123:
[----:B------:R-:W2:Y:S01]  /*22f0*/  LDS.128 R4, [R4+0x150] ;  /* 0x0001500004047984 */ /* 0x000ea20000000c00 */
[----:B------:R-:W-:Y:S01]  /*2300*/  UISETP.GE.AND UP0, UPT, UR42, 0x1, UPT ;  /* 0x000000012a00788c */ /* 0x000fe2000bf06270 */
[----:B------:R-:W-:Y:S01]  /*2310*/  @!PT LDS RZ, [RZ] ;  /* 0x00000000fffff984 */ /* 0x000fe20000000800 */
[----:B------:R-:W-:Y:S01]  /*2320*/  @!PT LDS RZ, [RZ] ;  /* 0x00000000fffff984 */ /* 0x000fe20000000800 */
[----:B------:R-:W-:Y:S01]  /*2330*/  @!PT LDS RZ, [RZ] ;  /* 0x00000000fffff984 */ /* 0x000fe20000000800 */
[----:B------:R-:W-:Y:S01]  /*2340*/  @!PT LDS RZ, [RZ] ;  /* 0x00000000fffff984 */ /* 0x000fe20000000800 */
[----:B------:R4:W-:Y:S06]  /*2350*/  MEMBAR.ALL.CTA ;  /* 0x0000000000007992 */ /* 0x0009ec0000008000 */
[----:B----4-:R-:W4:Y:S01]  /*2360*/  FENCE.VIEW.ASYNC.S ;  /* 0x00000000000073c6 */ /* 0x010f220000000000 */
[----:B--2---:R-:W-:-:S13]  /*2370*/  LOP3.LUT P0, RZ, R6, 0x1, RZ, 0xc0, !PT ;  /* 0x0000000106ff7812 */ /* 0x004fda000780c0ff */
[----:B----4-:R-:W-:Y:S01]  /*2380*/  VOTEU.ANY UP1, P0 ;  /* 0x0000000000ff7886 */ /* 0x010fe20000020100 */
[----:B------:R-:W-:-:S13]  /*2390*/  PLOP3.LUT P0, PT, PT, PT, UP1, 0x80, 0x8 ;  /* 0x000000000008781c */ /* 0x000fda0003f0f018 */
[----:B-1----:R-:W-:Y:S02]  /*23a0*/  @P0 LOP3.LUT R0, R5, 0xffff, RZ, 0xc0, !PT ;  /* 0x0000ffff05000812 */ /* 0x002fe400078ec0ff */
[----:B------:R-:W-:Y:S02]  /*23b0*/  @P0 MOV R2, R4 ;  /* 0x0000000400020202 */ /* 0x000fe40000000f00 */
[----:B------:R-:W-:Y:S01]  /*23c0*/  @P0 R2UR UR5, R0 ;  /* 0x00000000000502ca */ /* 0x000fe200000e0000 */
[----:B------:R-:W-:Y:S01]  /*23d0*/  VIADD R0, R3, 0xd0 ;  /* 0x000000d003007836 */ /* 0x000fe20000000000 */
[----:B------:R-:W-:Y:S02]  /*23e0*/  @P0 SHF.R.U32.HI R4, RZ, 0x10, R5 ;  /* 0x00000010ff040819 */ /* 0x000fe40000011605 */
[----:B------:R-:W-:Y:S02]  /*23f0*/  @P0 R2UR UR7, R2 ;  /* 0x00000000020702ca */ /* 0x000fe400000e0000 */
[----:B------:R-:W-:-:S02]  /*2400*/  PRMT R0, RZ, 0x654, R0 ;  /* 0x00000654ff007816 */ /* 0x000fc40000000000 */
[----:B------:R-:W-:Y:S02]  /*2410*/  @P0 R2UR UR4, R4 ;  /* 0x00000000040402ca */ /* 0x000fe400000e0000 */
[----:B------:R1:W-:Y:S03]  /*2420*/  SYNCS.ARRIVE.TRANS64.RED.A1T0 RZ, [R0+URZ], RZ ;  /* 0x000000ff00ff79a7 */ /* 0x0003e600081004ff */
[----:B------:R-:W-:-:S04]  /*2430*/  @UP1 UMOV UR31, UR5 ;  /* 0x00000005001f1c82 */ /* 0x000fc80008000000 */
[----:B------:R-:W-:-:S04]  /*2440*/  @UP1 UMOV UR37, UR7 ;  /* 0x0000000700251c82 */ /* 0x000fc80008000000 */
[----:B------:R-:W-:Y:S01]  /*2450*/  @UP1 UMOV UR36, UR4 ;  /* 0x0000000400241c82 */ /* 0x000fe20008000000 */
[----:B------:R-:W-:Y:S05]  /*2460*/  BRA.U !UP0, `(.L_x_41) ;  /* 0x0000000108d47547 */ /* 0x000fea000b800000 */
[----:B------:R-:W3:Y:S01]  /*2470*/  LDCU.128 UR16, c[0x0][0xb10] ;  /* 0x00016200ff1077ac */ /* 0x000ee20008000c00 */
[----:B------:R-:W2:Y:S01]  /*2480*/  LDCU UR12, c[0x0][0xb20] ;  /* 0x00016400ff0c77ac */ /* 0x000ea20008000800 */
[----:B------:R-:W4:Y:S01]  /*2490*/  LDCU UR20, c[0x0][0xb0c] ;  /* 0x00016180ff1477ac */ /* 0x000f220008000800 */
[----:B------:R-:W1:Y:S01]  /*24a0*/  LDCU.64 UR8, c[0x0][0xb28] ;  /* 0x00016500ff0877ac */ /* 0x000e620008000a00 */
[----:B------:R-:W-:Y:S02]  /*24b0*/  UISETP.NE.AND UP3, UPT, UR42, 0x1, UPT ;  /* 0x000000012a00788c */ /* 0x000fe4000bf65270 */
[----:B---3--:R-:W-:Y:S02]  /*24c0*/  UIMAD.WIDE.U32 UR10, UR38, UR19, URZ ;  /* 0x00000013260a72a5 */ /* 0x008fe4000f8e00ff */
[----:B------:R-:W-:Y:S02]  /*24d0*/  UIMAD.WIDE.U32 UR4, UR39, UR16, URZ ;  /* 0x00000010270472a5 */ /* 0x000fe4000f8e00ff */
[----:B------:R-:W-:-:S02]  /*24e0*/  UISETP.NE.AND UP0, UPT, UR18, 0x1, UPT ;  /* 0x000000011200788c */ /* 0x000fc4000bf05270 */
[----:B------:R-:W-:Y:S01]  /*24f0*/  UIMAD.WIDE.U32 UR22, UR31, UR19, URZ ;  /* 0x000000131f1672a5 */ /* 0x000fe2000f8e00ff */
[----:B------:R-:W-:Y:S02]  /*2500*/  UMOV UR10, UR11 ;  /* 0x0000000b000a7c82 */ /* 0x000fe40008000000 */
[----:B------:R-:W-:Y:S01]  /*2510*/  UMOV UR4, UR5 ;  /* 0x0000000500047c82 */ /* 0x000fe20008000000 */
[----:B--2---:R-:W-:Y:S02]  /*2520*/  USHF.R.U32.HI UR10, URZ, UR12, UR10 ;  /* 0x0000000cff0a7299 */ /* 0x004fe4000801160a */
[----:B----4-:R-:W-:Y:S02]  /*2530*/  UISETP.NE.AND UP2, UPT, UR20, 0x1, UPT ;  /* 0x000000011400788c */ /* 0x010fe4000bf45270 */
[----:B------:R-:W-:Y:S02]  /*2540*/  USHF.R.U32.HI UR4, URZ, UR17, UR4 ;  /* 0x00000011ff047299 */ /* 0x000fe40008011604 */
[----:B------:R-:W-:-:S02]  /*2550*/  USEL UR5, UR38, UR10, !UP0 ;  /* 0x0000000a26057287 */ /* 0x000fc4000c000000 */
[----:B------:R-:W-:Y:S02]  /*2560*/  USEL UR7, UR39, UR4, !UP2 ;  /* 0x0000000427077287 */ /* 0x000fe4000d000000 */
[----:B-1----:R-:W-:Y:S01]  /*2570*/  UIMAD.WIDE.U32 UR10, UR5, UR8, URZ ;  /* 0x00000008050a72a5 */ /* 0x002fe2000f8e00ff */
[----:B------:R-:W-:Y:S01]  /*2580*/  UMOV UR4, UR23 ;  /* 0x0000001700047c82 */ /* 0x000fe20008000000 */
[----:B------:R-:W-:Y:S02]  /*2590*/  UIMAD.WIDE.U32 UR14, UR37, UR16, URZ ;  /* 0x00000010250e72a5 */ /* 0x000fe4000f8e00ff */
[----:B------:R-:W-:-:S03]  /*25a0*/  UIMAD.WIDE.U32 UR22, UR7, UR8, URZ ;  /* 0x00000008071672a5 */ /* 0x000fc6000f8e00ff */
[----:B------:R-:W-:Y:S01]  /*25b0*/  UMOV UR10, UR11 ;  /* 0x0000000b000a7c82 */ /* 0x000fe20008000000 */
[----:B------:R-:W-:Y:S02]  /*25c0*/  USHF.R.U32.HI UR4, URZ, UR12, UR4 ;  /* 0x0000000cff047299 */ /* 0x000fe40008011604 */
[----:B------:R-:W-:Y:S01]  /*25d0*/  @UP3 USHF.R.U32.HI UR5, URZ, UR9, UR10 ;  /* 0x00000009ff053299 */ /* 0x000fe2000801160a */
[----:B------:R-:W-:Y:S01]  /*25e0*/  UMOV UR14, UR15 ;  /* 0x0000000f000e7c82 */ /* 0x000fe20008000000 */
[----:B------:R-:W-:Y:S01]  /*25f0*/  UMOV UR22, UR23 ;  /* 0x0000001700167c82 */ /* 0x000fe20008000000 */
[----:B------:R-:W-:Y:S02]  /*2600*/  USHF.R.U32.HI UR17, URZ, UR17, UR14 ;  /* 0x00000011ff117299 */ /* 0x000fe4000801160e */
[----:B------:R-:W-:Y:S02]  /*2610*/  USEL UR4, UR31, UR4, !UP0 ;  /* 0x000000041f047287 */ /* 0x000fe4000c000000 */
[----:B------:R-:W-:-:S02]  /*2620*/  @UP3 USHF.R.U32.HI UR7, URZ, UR9, UR22 ;  /* 0x00000009ff073299 */ /* 0x000fc40008011616 */
[----:B------:R-:W-:Y:S02]  /*2630*/  UIMAD UR10, UR42, UR5, URZ ;  /* 0x000000052a0a72a4 */ /* 0x000fe4000f8e02ff */
[----:B------:R-:W-:Y:S02]  /*2640*/  USEL UR5, UR37, UR17, !UP2 ;  /* 0x0000001125057287 */ /* 0x000fe4000d000000 */
[----:B------:R-:W-:Y:S02]  /*2650*/  UIMAD UR12, UR42, UR7, URZ ;  /* 0x000000072a0c72a4 */ /* 0x000fe4000f8e02ff */
[----:B------:R-:W-:Y:S02]  /*2660*/  UISETP.GE.AND UP0, UPT, UR4, UR10, UPT ;  /* 0x0000000a0400728c */ /* 0x000fe4000bf06270 */
[----:B------:R-:W-:Y:S02]  /*2670*/  UIMAD.WIDE.U32 UR10, UR4, UR8, URZ ;  /* 0x00000008040a72a5 */ /* 0x000fe4000f8e00ff */
[----:B------:R-:W-:-:S02]  /*2680*/  UISETP.GE.OR UP0, UPT, UR5, UR12, UP0 ;  /* 0x0000000c0500728c */ /* 0x000fc40008706670 */
[----:B------:R-:W-:Y:S02]  /*2690*/  UIMAD.WIDE.U32 UR14, UR5, UR8, URZ ;  /* 0x00000008050e72a5 */ /* 0x000fe4000f8e00ff */
[----:B------:R-:W-:Y:S01]  /*26a0*/  UIADD3 UR12, UPT, UPT, -UR5, URZ, URZ ;  /* 0x000000ff050c7290 */ /* 0x000fe2000fffe1ff */
[----:B------:R-:W-:Y:S01]  /*26b0*/  UMOV UR10, UR11 ;  /* 0x0000000b000a7c82 */ /* 0x000fe20008000000 */
[----:B------:R-:W-:Y:S02]  /*26c0*/  UIADD3 UR11, UPT, UPT, -UR4, URZ, URZ ;  /* 0x000000ff040b7290 */ /* 0x000fe4000fffe1ff */
        /* <DEDUP_REMOVED lines=15> */
.L_x_41:
[----:B------:R-:W2:Y:S02]  /*27c0*/  LDCU UR4, c[0x0][0xb30] ;  /* 0x00016600ff0477ac */ /* 0x000ea40008000800 */
[----:B--2---:R-:W-:-:S09]  /*27d0*/  UISETP.NE.AND UP0, UPT, UR4, 0x1, UPT ;  /* 0x000000010400788c */ /* 0x004fd2000bf05270 */
[----:B------:R-:W-:Y:S05]  /*27e0*/  BRA.U UP0, `(.L_x_42) ;  /* 0x0000000100447547 */ /* 0x000fea000b800000 */
[----:B------:R-:W2:Y:S01]  /*27f0*/  LDCU.128 UR16, c[0x0][0xb10] ;  /* 0x00016200ff1077ac */ /* 0x000ea20008000c00 */
[----:B------:R-:W4:Y:S01]  /*2800*/  LDCU UR10, c[0x0][0xb0c] ;  /* 0x00016180ff0a77ac */ /* 0x000f220008000800 */
[----:B------:R-:W1:Y:S01]  /*2810*/  LDCU UR7, c[0x0][0xb20] ;  /* 0x00016400ff0777ac */ /* 0x000e620008000800 */
[----:B--2---:R-:W-:Y:S02]  /*2820*/  UIMAD.WIDE.U32 UR8, UR37, UR16, URZ ;  /* 0x00000010250872a5 */ /* 0x004fe4000f8e00ff */
[----:B------:R-:W-:Y:S02]  /*2830*/  UIMAD.WIDE.U32 UR4, UR31, UR19, URZ ;  /* 0x000000131f0472a5 */ /* 0x000fe4000f8e00ff */
[----:B----4-:R-:W-:Y:S02]  /*2840*/  UISETP.NE.AND UP2, UPT, UR10, 0x1, UPT ;  /* 0x000000010a00788c */ /* 0x010fe4000bf45270 */
[----:B------:R-:W-:Y:S01]  /*2850*/  UISETP.NE.AND UP0, UPT, UR18, 0x1, UPT ;  /* 0x000000011200788c */ /* 0x000fe2000bf05270 */
[----:B------:R-:W-:-:S02]  /*2860*/  UMOV UR8, UR9 ;  /* 0x0000000900087c82 */ /* 0x000fc40008000000 */
[----:B------:R-:W-:Y:S01]  /*2870*/  UMOV UR4, UR5 ;  /* 0x0000000500047c82 */ /* 0x000fe20008000000 */
[----:B------:R-:W-:Y:S02]  /*2880*/  USHF.R.U32.HI UR17, URZ, UR17, UR8 ;  /* 0x00000011ff117299 */ /* 0x000fe40008011608 */
[----:B-1----:R-:W-:Y:S02]  /*2890*/  USHF.R.U32.HI UR4, URZ, UR7, UR4 ;  /* 0x00000007ff047299 */ /* 0x002fe40008011604 */
[----:B------:R-:W-:Y:S02]  /*28a0*/  USEL UR5, UR37, UR17, !UP2 ;  /* 0x0000001125057287 */ /* 0x000fe4000d000000 */
[----:B------:R-:W-:-:S04]  /*28b0*/  USEL UR4, UR31, UR4, !UP0 ;  /* 0x000000041f047287 */ /* 0x000fc8000c000000 */
[----:B------:R-:W-:Y:S02]  /*28c0*/  UIADD3 UR7, UPT, UPT, UR5, -UR4, URZ ;  /* 0x8000000405077290 */ /* 0x000fe4000fffe0ff */
[----:B------:R-:W-:Y:S02]  /*28d0*/  UIADD3 UR4, UPT, UPT, -UR5, UR4, URZ ;  /* 0x0000000405047290 */ /* 0x000fe4000fffe1ff */
[----:B------:R-:W-:Y:S02]  /*28e0*/  UIMAD UR31, UR7, UR18, UR31 ;  /* 0x00000012071f72a4 */ /* 0x000fe4000f8e021f */
[----:B------:R-:W-:-:S12]  /*28f0*/  UIMAD UR37, UR4, UR10, UR37 ;  /* 0x0000000a042572a4 */ /* 0x000fd8000f8e0225 */
.L_x_42:
[----:B------:R-:W-:Y:S01]  /*2900*/  VIADD R11, R11, 0x1 ;  /* 0x000000010b0b7836 */ /* 0x000fe20000000000 */
[----:B------:R-:W-:Y:S01]  /*2910*/  PLOP3.LUT P1, PT, PT, PT, PT, 0x80, 0x8 ;  /* 0x000000000008781c */ /* 0x000fe20003f2f070 */
[----:B------:R-:W-:Y:S02]  /*2920*/  UIADD3 UR45, UPT, UPT, UR37, UR55, URZ ;  /* 0x00000037252d7290 */ /* 0x000fe4000fffe0ff */
[----:B------:R-:W-:Y:S01]  /*2930*/  UIADD3 UR46, UPT, UPT, UR31, UR59, URZ ;  /* 0x0000003b1f2e7290 */ /* 0x000fe2000fffe0ff */
[----:B------:R-:W-:-:S04]  /*2940*/  ISETP.NE.AND P0, PT, R11, 0x2, PT ;  /* 0x000000020b00780c */ /* 0x000fc80003f05270 */
[----:B-1----:R-:W-:Y:S02]  /*2950*/  SEL R0, RZ, 0x1, P0 ;  /* 0x00000001ff007807 */ /* 0x002fe40000000000 */
[----:B------:R-:W-:Y:S02]  /*2960*/  SEL R11, R11, RZ, P0 ;  /* 0x000000ff0b0b7207 */ /* 0x000fe40000000000 */
[----:B------:R-:W-:Y:S01]  /*2970*/  LOP3.LUT R10, R10, R0, RZ, 0x3c, !PT ;  /* 0x000000000a0a7212 */ /* 0x000fe200078e3cff */
[----:B------:R-:W-:Y:S06]  /*2980*/  BRA.U UP1, `(.L_x_43) ;  /* 0xfffffff101447547 */ /* 0x000fec000b83ffff */
[----:B------:R-:W-:Y:S01]  /*2990*/  UIADD3 UR13, UPT, UPT, UR13, 0x50, URZ ;  /* 0x000000500d0d7890 */ /* 0x000fe2000fffe0ff */
[----:B------:R-:W-:-:S03]  /*29a0*/  SHF.L.U32 R2, R12, 0x1f, RZ ;  /* 0x0000001f0c027819 */ /* 0x000fc600000006ff */
[----:B------:R-:W-:-:S09]  /*29b0*/  ULEA UR4, UR6, UR13, 0x3 ;  /* 0x0000000d06047291 */ /* 0x000fd2000f8e18ff */
[----:B------:R-:W1:Y:S02]  /*29c0*/  SYNCS.PHASECHK.TRANS64.TRYWAIT P0, [UR4], R2 ;  /* 0x00000002ff0075a7 */ /* 0x000e640008001104 */
[----:B-1----:R-:W-:Y:S05]  /*29d0*/  @!P0 BRA `(.L_x_44) ;  /* 0x0000005000b48947 */ /* 0x002fea0003800000 */
.L_x_125:
[----:B------:R-:W-:-:S04]  /*29e0*/  UIADD3 UR4, UPT, UPT, UR6, 0x1, URZ ;  /* 0x0000000106047890 */ /* 0x000fc8000fffe0ff */
[----:B------:R-:W-:-:S04]  /*29f0*/  UISETP.NE.AND UP0, UPT, UR4, 0xa, UPT ;  /* 0x0000000a0400788c */ /* 0x000fc8000bf05270 */
[----:B------:R-:W-:Y:S02]  /*2a00*/  USEL UR6, URZ, 0x1, UP0 ;  /* 0x00000001ff067887 */ /* 0x000fe40008000000 */
[----:B------:R-:W-:-:S04]  /*2a10*/  USEL UR4, UR4, URZ, UP0 ;  /* 0x000000ff04047287 */ /* 0x000fc80008000000 */
[----:B------:R-:W-:Y:S01]  /*2a20*/  ULEA UR5, UR4, UR13, 0x3 ;  /* 0x0000000d04057291 */ /* 0x000fe2000f8e18ff */
[----:B-1----:R-:W-:-:S04]  /*2a30*/  LOP3.LUT R2, R12, UR6, RZ, 0x3c, !PT ;  /* 0x000000060c027c12 */ /* 0x002fc8000f8e3cff */
[----:B------:R-:W-:-:S04]  /*2a40*/  SHF.L.U32 R3, R2, 0x1f, RZ ;  /* 0x0000001f02037819 */ /* 0x000fc800000006ff */
[----:B------:R-:W1:Y:S02]  /*2a50*/  SYNCS.PHASECHK.TRANS64.TRYWAIT P0, [UR5], R3 ;  /* 0x00000003ff0075a7 */ /* 0x000e640008001105 */
[----:B-1----:R-:W-:Y:S05]  /*2a60*/  @!P0 BRA `(.L_x_45) ;  /* 0x0000005000a88947 */ /* 0x002fea0003800000 */
.L_x_127:
[----:B------:R-:W-:-:S04]  /*2a70*/  UIADD3 UR4, UPT, UPT, UR4, 0x1, URZ ;  /* 0x0000000104047890 */ /* 0x000fc8000fffe0ff */
[----:B------:R-:W-:-:S04]  /*2a80*/  UISETP.NE.AND UP0, UPT, UR4, 0xa, UPT ;  /* 0x0000000a0400788c */ /* 0x000fc8000bf05270 */
[----:B------:R-:W-:Y:S02]  /*2a90*/  USEL UR6, URZ, 0x1, UP0 ;  /* 0x00000001ff067887 */ /* 0x000fe40008000000 */
[----:B------:R-:W-:-:S04]  /*2aa0*/  USEL UR4, UR4, URZ, UP0 ;  /* 0x000000ff04047287 */ /* 0x000fc80008000000 */
[----:B------:R-:W-:Y:S01]  /*2ab0*/  ULEA UR5, UR4, UR13, 0x3 ;  /* 0x0000000d04057291 */ /* 0x000fe2000f8e18ff */
[----:B------:R-:W-:-:S04]  /*2ac0*/  LOP3.LUT R2, R2, UR6, RZ, 0x3c, !PT ;  /* 0x0000000602027c12 */ /* 0x000fc8000f8e3cff */
[----:B-1----:R-:W-:-:S04]  /*2ad0*/  SHF.L.U32 R3, R2, 0x1f, RZ ;  /* 0x0000001f02037819 */ /* 0x002fc800000006ff */
[----:B------:R-:W1:Y:S02]  /*2ae0*/  SYNCS.PHASECHK.TRANS64.TRYWAIT P0, [UR5], R3 ;  /* 0x00000003ff0075a7 */ /* 0x000e640008001105 */
[----:B-1----:R-:W-:Y:S05]  /*2af0*/  @!P0 BRA `(.L_x_46) ;  /* 0x00000050009c8947 */ /* 0x002fea0003800000 */
.L_x_129:
        /* <DEDUP_REMOVED lines=9> */
.L_x_131:
        /* <DEDUP_REMOVED lines=9> */
.L_x_133:
        /* <DEDUP_REMOVED lines=9> */
.L_x_135:
        /* <DEDUP_REMOVED lines=9> */
.L_x_137:
        /* <DEDUP_REMOVED lines=9> */
.L_x_139:
        /* <DEDUP_REMOVED lines=9> */
.L_x_141:
[----:B------:R-:W-:-:S04]  /*2e60*/  UIADD3 UR4, UPT, UPT, UR4, 0x1, URZ ;  /* 0x0000000104047890 */ /* 0x000fc8000fffe0ff */
[----:B------:R-:W-:-:S04]  /*2e70*/  UISETP.NE.AND UP0, UPT, UR4, 0xa, UPT ;  /* 0x0000000a0400788c */ /* 0x000fc8000bf05270 */
[----:B------:R-:W-:Y:S02]  /*2e80*/  USEL UR5, URZ, 0x1, UP0 ;  /* 0x00000001ff057887 */ /* 0x000fe40008000000 */
[----:B------:R-:W-:-:S04]  /*2e90*/  USEL UR4, UR4, URZ, UP0 ;  /* 0x000000ff04047287 */ /* 0x000fc80008000000 */
[----:B------:R-:W-:Y:S01]  /*2ea0*/  ULEA UR4, UR4, UR13, 0x3 ;  /* 0x0000000d04047291 */ /* 0x000fe2000f8e18ff */
[----:B------:R-:W-:-:S04]  /*2eb0*/  LOP3.LUT R2, R2, UR5, RZ, 0x3c, !PT ;  /* 0x0000000502027c12 */ /* 0x000fc8000f8e3cff */
[----:B------:R-:W-:Y:S01]  /*2ec0*/  SHF.L.U32 R2, R2, 0x1f, RZ ;  /* 0x0000001f02027819 */ /* 0x000fe200000006ff */
[----:B-1----:R-:W-:-:S07]  /*2ed0*/  IMAD.U32 R0, RZ, RZ, UR4 ;  /* 0x00000004ff007e24 */ /* 0x002fce000f8e00ff */
.L_x_53:
[----:B-1----:R1:W2:Y:S02]  /*2ee0*/  SYNCS.PHASECHK.TRANS64.TRYWAIT P0, [R0+URZ], R2 ;  /* 0x00000002000075a7 */ /* 0x0022a400080011ff */
[----:B--2---:R-:W-:Y:S05]  /*2ef0*/  @!P0 NANOSLEEP.SYNCS 0x989680 ;  /* 0x009896800000895d */ /* 0x004fea0003900000 */
[----:B------:R-:W2:Y:S02]  /*2f00*/  @!P0 SYNCS.PHASECHK.TRANS64 P0, [R0+URZ], R2 ;  /* 0x00000002000085a7 */ /* 0x000ea400080010ff */
[----:B--23--:R-:W-:Y:S05]  /*2f10*/  @P0 EXIT ;  /* 0x000000000000094d */ /* 0x00cfea0003800000 */
[----:B------:R-:W-:Y:S05]  /*2f20*/  BRA `(.L_x_53) ;  /* 0xfffffffc00ec7947 */ /* 0x000fea000383ffff */
.L_x_23:
[----:B------:R-:W2:Y:S02]  /*2f30*/  S2UR UR4, SR_CgaCtaId ;  /* 0x00000000000479c3 */ /* 0x000ea40000008800 */
[----:B--2---:R-:W-:-:S04]  /*2f40*/  UISETP.NE.AND UP0, UPT, UR4, URZ, UPT ;  /* 0x000000ff0400728c */ /* 0x004fc8000bf05270 */
[----:B------:R-:W-:-:S09]  /*2f50*/  UISETP.NE.OR UP0, UPT, UR13, 0x1, UP0 ;  /* 0x000000010d00788c */ /* 0x000fd20008705670 */
[----:B------:R-:W-:Y:S05]  /*2f60*/  BRA.U UP0, `(.L_x_54) ;  /* 0x00000005004c7547 */ /* 0x000fea000b800000 */
[----:B------:R-:W2:Y:S01]  /*2f70*/  S2UR UR5, SR_CgaCtaId ;  /* 0x00000000000579c3 */ /* 0x000ea20000008800 */
[----:B------:R-:W-:Y:S01]  /*2f80*/  UMOV UR4, 0x400 ;  /* 0x0000040000047882 */ /* 0x000fe20000000000 */
[----:B------:R-:W-:Y:S01]  /*2f90*/  ISETP.GE.U32.AND P2, PT, R0, 0x4, PT ;  /* 0x000000040000780c */ /* 0x000fe20003f46070 */
[----:B------:R-:W-:Y:S01]  /*2fa0*/  IMAD.MOV.U32 R12, RZ, RZ, 0x1 ;  /* 0x00000001ff0c7424 */ /* 0x000fe200078e00ff */
[----:B------:R-:W-:Y:S02]  /*2fb0*/  CS2R R10, SRZ ;  /* 0x00000000000a7805 */ /* 0x000fe4000001ff00 */
[----:B------:R-:W-:Y:S01]  /*2fc0*/  CS2R R8, SRZ ;  /* 0x0000000000087805 */ /* 0x000fe2000001ff00 */
[----:B--2---:R-:W-:-:S03]  /*2fd0*/  ULEA UR6, UR5, UR4, 0x18 ;  /* 0x0000000405067291 */ /* 0x004fc6000f8ec0ff */
[----:B------:R-:W-:-:S09]  /*2fe0*/  UMOV UR5, URZ ;  /* 0x000000ff00057c82 */ /* 0x000fd20008000000 */
.L_x_58:
[----:B------:R-:W-:Y:S02]  /*2ff0*/  LEA R2, R8, UR6, 0x3 ;  /* 0x0000000608027c11 */ /* 0x000fe4000f8e18ff */
[----:B------:R-:W-:-:S03]  /*3000*/  SHF.L.U32 R4, R9, 0x1f, RZ ;  /* 0x0000001f09047819 */ /* 0x000fc600000006ff */
[----:B------:R-:W-:Y:S01]  /*3010*/  VIADD R5, R2, 0x130 ;  /* 0x0000013002057836 */ /* 0x000fe20000000000 */
[----:B------:R-:W2:Y:S02]  /*3020*/  SYNCS.PHASECHK.TRANS64.TRYWAIT P0, [R2+URZ+0x120], R4 ;  /* 0x00012004020075a7 */ /* 0x000ea400080011ff */
[----:B--2---:R-:W-:Y:S05]  /*3030*/  @!P0 BRA `(.L_x_55) ;  /* 0x0000004c00f48947 */ /* 0x004fea0003800000 */
.L_x_142:
[----:B------:R-:W-:Y:S01]  /*3040*/  ULEA UR4, UR5, UR6, 0x3 ;  /* 0x0000000605047291 */ /* 0x000fe2000f8e18ff */
[----:B--2---:R-:W-:Y:S01]  /*3050*/  PRMT R2, RZ, 0x654, R5 ;  /* 0x00000654ff027816 */ /* 0x004fe20000000005 */
[----:B------:R-:W-:Y:S01]  /*3060*/  @!P2 IMAD.MOV.U32 R4, RZ, RZ, 0x10 ;  /* 0x00000010ff04a424 */ /* 0x000fe200078e00ff */
[----:B------:R-:W-:Y:S01]  /*3070*/  SHF.L.U32 R5, R12, 0x1f, RZ ;  /* 0x0000001f0c057819 */ /* 0x000fe200000006ff */
[----:B------:R-:W-:Y:S01]  /*3080*/  UIADD3 UR7, UPT, UPT, UR4, 0xc0, URZ ;  /* 0x000000c004077890 */ /* 0x000fe2000fffe0ff */
[----:B------:R2:W-:Y:S05]  /*3090*/  SYNCS.ARRIVE.TRANS64.RED.A1T0 RZ, [R2+URZ], RZ ;  /* 0x000000ff02ff79a7 */ /* 0x0005ea00081004ff */
[----:B------:R-:W-:Y:S01]  /*30a0*/  IMAD.U32 R6, RZ, RZ, UR7 ;  /* 0x00000007ff067e24 */ /* 0x000fe2000f8e00ff */
[----:B------:R-:W3:Y:S04]  /*30b0*/  SYNCS.PHASECHK.TRANS64.TRYWAIT P0, [UR4+0xd0], R5 ;  /* 0x0000d005ff0075a7 */ /* 0x000ee80008001104 */
[----:B------:R-:W-:Y:S01]  /*30c0*/  PRMT R6, R0, 0x654, R6 ;  /* 0x0000065400067816 */ /* 0x000fe20000000006 */
[----:B--23--:R-:W-:Y:S06]  /*30d0*/  @!P0 BRA `(.L_x_56) ;  /* 0x0000004c00e08947 */ /* 0x00cfec0003800000 */
.L_x_144:
[----:B------:R-:W-:Y:S01]  /*30e0*/  ULEA UR8, UR5, UR6, 0x4 ;  /* 0x0000000605087291 */ /* 0x000fe2000f8e20ff */
[----:B------:R-:W-:Y:S01]  /*30f0*/  SEL R3, R6, R3, !P2 ;  /* 0x0000000306037207 */ /* 0x000fe20005000000 */
[----:B------:R-:W-:Y:S01]  /*3100*/  UIADD3 UR9, UPT, UPT, UR4, 0xc0, URZ ;  /* 0x000000c004097890 */ /* 0x000fe2000fffe0ff */
[----:B--2---:R-:W-:Y:S01]  /*3110*/  LEA R2, R11, UR6, 0x3 ;  /* 0x000000060b027c11 */ /* 0x004fe2000f8e18ff */
[----:B------:R-:W-:Y:S01]  /*3120*/  UIADD3 UR8, UPT, UPT, UR8, 0x150, URZ ;  /* 0x0000015008087890 */ /* 0x000fe2000fffe0ff */
[----:B------:R2:W-:Y:S01]  /*3130*/  @!P2 SYNCS.ARRIVE.TRANS64.RED RZ, [R3+URZ], R4 ;  /* 0x0000000403ffa9a7 */ /* 0x0005e200080004ff */
[----:B------:R-:W-:Y:S01]  /*3140*/  UIADD3 UR4, UPT, UPT, UR5, 0x1, URZ ;  /* 0x0000000105047890 */ /* 0x000fe2000fffe0ff */
[----:B------:R-:W-:-:S03]  /*3150*/  VIADD R8, R8, 0x1 ;  /* 0x0000000108087836 */ /* 0x000fc60000000000 */
[----:B------:R-:W-:Y:S02]  /*3160*/  UISETP.NE.AND UP0, UPT, UR4, 0x2, UPT ;  /* 0x000000020400788c */ /* 0x000fe4000bf05270 */
[----:B------:R-:W-:Y:S01]  /*3170*/  ISETP.NE.AND P0, PT, R8, 0x2, PT ;  /* 0x000000020800780c */ /* 0x000fe20003f05270 */
[----:B------:R-:W-:Y:S06]  /*3180*/  UGETNEXTWORKID.BROADCAST [UR8], [UR9] ;  /* 0x00000000080073ca */ /* 0x000fec0008000100 */
[----:B------:R-:W-:Y:S02]  /*3190*/  USEL UR7, URZ, 0x1, UP0 ;  /* 0x00000001ff077887 */ /* 0x000fe40008000000 */
[----:B------:R-:W-:-:S04]  /*31a0*/  USEL UR5, UR4, URZ, UP0 ;  /* 0x000000ff04057287 */ /* 0x000fc80008000000 */
[----:B------:R-:W-:Y:S02]  /*31b0*/  LOP3.LUT R12, R12, UR7, RZ, 0x3c, !PT ;  /* 0x000000070c0c7c12 */ /* 0x000fe4000f8e3cff */
[----:B--2---:R-:W-:-:S04]  /*31c0*/  SHF.L.U32 R4, R10, 0x1f, RZ ;  /* 0x0000001f0a047819 */ /* 0x004fc800000006ff */
[----:B------:R-:W2:Y:S02]  /*31d0*/  SYNCS.PHASECHK.TRANS64.TRYWAIT P1, [R2+URZ+0xc0], R4 ;  /* 0x0000c004020075a7 */ /* 0x000ea400080211ff */
[----:B--2---:R-:W-:Y:S05]  /*31e0*/  @!P1 BRA `(.L_x_57) ;  /* 0x0000004c00b49947 */ /* 0x004fea0003800000 */
.L_x_145:
[C---:B--2---:R-:W-:Y:S01]  /*31f0*/  LEA R4, R11.reuse, UR6, 0x4 ;  /* 0x000000060b047c11 */ /* 0x044fe2000f8e20ff */
[----:B------:R-:W-:Y:S01]  /*3200*/  VIADD R2, R2, 0xd0 ;  /* 0x000000d002027836 */ /* 0x000fe20000000000 */
[----:B------:R-:W-:Y:S01]  /*3210*/  SEL R8, R8, RZ, P0 ;  /* 0x000000ff08087207 */ /* 0x000fe20000000000 */
[----:B------:R-:W-:-:S03]  /*3220*/  VIADD R11, R11, 0x1 ;  /* 0x000000010b0b7836 */ /* 0x000fc60000000000 */
[----:B------:R-:W2:Y:S01]  /*3230*/  LDS.128 R4, [R4+0x150] ;  /* 0x0001500004047984 */ /* 0x000ea20000000c00 */
[----:B------:R-:W-:Y:S02]  /*3240*/  PRMT R2, RZ, 0x654, R2 ;  /* 0x00000654ff027816 */ /* 0x000fe40000000002 */
[C---:B------:R-:W-:Y:S01]  /*3250*/  ISETP.NE.AND P1, PT, R11.reuse, 0x2, PT ;  /* 0x000000020b00780c */ /* 0x040fe20003f25270 */
[----:B------:R-:W-:Y:S01]  /*3260*/  @!PT LDS RZ, [RZ] ;  /* 0x00000000fffff984 */ /* 0x000fe20000000800 */
[----:B------:R-:W-:Y:S01]  /*3270*/  @!PT LDS RZ, [RZ] ;  /* 0x00000000fffff984 */ /* 0x000fe20000000800 */
[----:B------:R-:W-:Y:S01]  /*3280*/  @!PT LDS RZ, [RZ] ;  /* 0x00000000fffff984 */ /* 0x000fe20000000800 */
[----:B------:R-:W-:Y:S01]  /*3290*/  @!PT LDS RZ, [RZ] ;  /* 0x00000000fffff984 */ /* 0x000fe20000000800 */
[----:B------:R3:W-:Y:S06]  /*32a0*/  MEMBAR.ALL.CTA ;  /* 0x0000000000007992 */ /* 0x0007ec0000008000 */
[----:B---3--:R-:W3:Y:S01]  /*32b0*/  FENCE.VIEW.ASYNC.S ;  /* 0x00000000000073c6 */ /* 0x008ee20000000000 */
[----:B------:R-:W-:Y:S01]  /*32c0*/  SEL R11, R11, RZ, P1 ;  /* 0x000000ff0b0b7207 */ /* 0x000fe20000800000 */
[----:B---3--:R3:W-:Y:S01]  /*32d0*/  SYNCS.ARRIVE.TRANS64.RED.A1T0 RZ, [R2+URZ], RZ ;  /* 0x000000ff02ff79a7 */ /* 0x0087e200081004ff */
[----:B--2---:R-:W-:-:S02]  /*32e0*/  LOP3.LUT P3, RZ, R6, 0x1, RZ, 0xc0, !PT ;  /* 0x0000000106ff7812 */ /* 0x004fc4000786c0ff */
[----:B------:R-:W-:-:S04]  /*32f0*/  SEL R4, RZ, 0x1, P1 ;  /* 0x00000001ff047807 */ /* 0x000fc80000800000 */
[----:B------:R-:W-:Y:S02]  /*3300*/  LOP3.LUT R10, R10, R4, RZ, 0x3c, !PT ;  /* 0x000000040a0a7212 */ /* 0x000fe400078e3cff */
[----:B---3--:R-:W-:-:S04]  /*3310*/  SEL R2, RZ, 0x1, P0 ;  /* 0x00000001ff027807 */ /* 0x008fc80000000000 */
[----:B------:R-:W-:Y:S01]  /*3320*/  LOP3.LUT R9, R9, R2, RZ, 0x3c, !PT ;  /* 0x0000000209097212 */ /* 0x000fe200078e3cff */
[----:B------:R-:W-:Y:S06]  /*3330*/  @P3 BRA `(.L_x_58) ;  /* 0xfffffffc002c3947 */ /* 0x000fec000383ffff */
[----:B------:R-:W-:Y:S01]  /*3340*/  ULEA UR4, UR5, UR6, 0x3 ;  /* 0x0000000605047291 */ /* 0x000fe2000f8e18ff */
[----:B------:R-:W-:-:S08]  /*3350*/  SHF.L.U32 R2, R12, 0x1f, RZ ;  /* 0x0000001f0c027819 */ /* 0x000fd000000006ff */
[----:B------:R-:W2:Y:S02]  /*3360*/  SYNCS.PHASECHK.TRANS64 P0, [UR4+0xd0], R2 ;  /* 0x0000d002ff0075a7 */ /* 0x000ea40008001004 */
[----:B--2---:R-:W-:Y:S05]  /*3370*/  @P0 BRA `(.L_x_59) ;  /* 0x0000000000080947 */ /* 0x004fea0003800000 */
[----:B------:R-:W2:Y:S02]  /*3380*/  SYNCS.PHASECHK.TRANS64.TRYWAIT P0, [UR4+0xd0], R2 ;  /* 0x0000d002ff0075a7 */ /* 0x000ea40008001104 */
[----:B--2---:R-:W-:Y:S05]  /*3390*/  @!P0 BRA `(.L_x_60) ;  /* 0x0000004c005c8947 */ /* 0x004fea0003800000 */
.L_x_59:
[----:B------:R-:W-:-:S04]  /*33a0*/  UIADD3 UR7, UPT, UPT, UR5, 0x1, URZ ;  /* 0x0000000105077890 */ /* 0x000fc8000fffe0ff */
[----:B------:R-:W-:-:S04]  /*33b0*/  UISETP.NE.AND UP0, UPT, UR7, 0x2, UPT ;  /* 0x000000020700788c */ /* 0x000fc8000bf05270 */
[----:B------:R-:W-:Y:S02]  /*33c0*/  USEL UR8, URZ, 0x1, UP0 ;  /* 0x00000001ff087887 */ /* 0x000fe40008000000 */
[----:B------:R-:W-:-:S04]  /*33d0*/  USEL UR7, UR7, URZ, UP0 ;  /* 0x000000ff07077287 */ /* 0x000fc80008000000 */
[----:B------:R-:W-:Y:S01]  /*33e0*/  ULEA UR7, UR7, UR6, 0x3 ;  /* 0x0000000607077291 */ /* 0x000fe2000f8e18ff */
[----:B--2---:R-:W-:-:S04]  /*33f0*/  LOP3.LUT R2, R12, UR8, RZ, 0x3c, !PT ;  /* 0x000000080c027c12 */ /* 0x004fc8000f8e3cff */
[----:B------:R-:W-:-:S04]  /*3400*/  SHF.L.U32 R0, R2, 0x1f, RZ ;  /* 0x0000001f02007819 */ /* 0x000fc800000006ff */
[----:B------:R-:W2:Y:S02]  /*3410*/  SYNCS.PHASECHK.TRANS64 P0, [UR7+0xd0], R0 ;  /* 0x0000d000ff0075a7 */ /* 0x000ea40008001007 */
[----:B-12---:R-:W-:Y:S05]  /*3420*/  @P0 EXIT ;  /* 0x000000000000094d */ /* 0x006fea0003800000 */
[----:B------:R-:W-:Y:S02]  /*3430*/  SHF.L.U32 R2, R2, 0x1f, RZ ;  /* 0x0000001f02027819 */ /* 0x000fe400000006ff */
[----:B------:R-:W-:-:S07]  /*3440*/  MOV R0, UR7 ;  /* 0x0000000700007c02 */ /* 0x000fce0008000f00 */
.L_x_61:
[----:B-1----:R1:W2:Y:S02]  /*3450*/  SYNCS.PHASECHK.TRANS64.TRYWAIT P0, [R0+URZ+0xd0], R2 ;  /* 0x0000d002000075a7 */ /* 0x0022a400080011ff */
[----:B--2---:R-:W-:Y:S05]  /*3460*/  @!P0 NANOSLEEP.SYNCS 0x989680 ;  /* 0x009896800000895d */ /* 0x004fea0003900000 */
[----:B------:R-:W2:Y:S02]  /*3470*/  @!P0 SYNCS.PHASECHK.TRANS64 P0, [R0+URZ+0xd0], R2 ;  /* 0x0000d002000085a7 */ /* 0x000ea400080010ff */
[----:B--2---:R-:W-:Y:S05]  /*3480*/  @P0 EXIT ;  /* 0x000000000000094d */ /* 0x004fea0003800000 */
[----:B------:R-:W-:Y:S05]  /*3490*/  BRA `(.L_x_61) ;  /* 0xfffffffc00ec7947 */ /* 0x000fea000383ffff */
.L_x_54:
[----:B------:R-:W-:Y:S05]  /*34a0*/  BRA.U UP5, `(.L_x_62) ;  /* 0x0000001105dc7547 */ /* 0x000fea000b800000 */
[----:B------:R-:W2:Y:S01]  /*34b0*/  S2UR UR7, SR_CgaCtaId ;  /* 0x00000000000779c3 */ /* 0x000ea20000008800 */
[----:B------:R-:W-:Y:S01]  /*34c0*/  UMOV UR4, 0x40 ;  /* 0x0000004000047882 */ /* 0x000fe20000000000 */
[----:B------:R-:W-:Y:S01]  /*34d0*/  NOP ;  /* 0x0000000000007918 */ /* 0x000fe20000000000 */
[----:B------:R-:W-:Y:S01]  /*34e0*/  UMOV UR6, 0x400 ;  /* 0x0000040000067882 */ /* 0x000fe20000000000 */
[----:B--2---:R-:W-:Y:S02]  /*34f0*/  ULEA UR5, UR7, UR4, 0x18 ;  /* 0x0000000407057291 */ /* 0x004fe4000f8ec0ff */
[----:B------:R-:W-:-:S07]  /*3500*/  ULEA UR6, UR7, UR6, 0x18 ;  /* 0x0000000607067291 */ /* 0x000fce000f8ec0ff */
[----:B------:R-:W2:Y:S02]  /*3510*/  LDS.U8 R0, [UR5+0x1c] ;  /* 0x00001c05ff007984 */ /* 0x000ea40008000000 */
[----:B--2---:R-:W-:-:S13]  /*3520*/  ISETP.NE.AND P0, PT, R0, RZ, PT ;  /* 0x000000ff0000720c */ /* 0x004fda0003f05270 */
[----:B------:R-:W-:Y:S05]  /*3530*/  @P0 BRA `(.L_x_63) ;  /* 0x0000000400080947 */ /* 0x000fea0003800000 */
[----:B------:R-:W-:Y:S02]  /*3540*/  UISETP.NE.U32.AND UP1, UPT, UR48, 0x1, UPT ;  /* 0x000000013000788c */ /* 0x000fe4000bf25070 */
[----:B------:R-:W-:-:S07]  /*3550*/  UIADD3 UR7, UPT, UPT, UR5, 0x8, URZ ;  /* 0x0000000805077890 */ /* 0x000fce000fffe0ff */
[----:B------:R-:W-:Y:S05]  /*3560*/  BRA.U !UP1, `(.L_x_64) ;  /* 0x00000001099c7547 */ /* 0x000fea000b800000 */
[----:B------:R-:W-:Y:S01]  /*3570*/  ELECT P0, URZ, PT ;  /* 0x0000000000ff782f */ /* 0x000fe20003800000 */
[----:B------:R-:W-:-:S12]  /*3580*/  BSSY B0, `(.L_x_64) ;  /* 0x0000025000007945 */ /* 0x000fd80003800000 */
[----:B------:R-:W-:Y:S05]  /*3590*/  @!P0 BRA `(.L_x_65) ;  /* 0x00000000008c8947 */ /* 0x000fea0003800000 */
[----:B------:R-:W-:-:S05]  /*35a0*/  UMOV UR4, 0x10 ;  /* 0x0000001000047882 */ /* 0x000fca0000000000 */
[----:B------:R-:W-:Y:S04]  /*35b0*/  DEPBAR.LE SB2, 0x36 ;  /* 0x0000ad800000791a */ /* 0x000fe80000000000 */
[----:B------:R-:W2:Y:S02]  /*35c0*/  UTCATOMSWS.2CTA.FIND_AND_SET.ALIGN UP0, UR4, UR4 ;  /* 0x00000004000475e3 */ /* 0x000ea40008200800 */
[----:B--2---:R-:W-:Y:S01]  /*35d0*/  MOV R10, UR4 ;  /* 0x00000004000a7c02 */ /* 0x004fe20008000f00 */
[----:B------:R-:W-:Y:S06]  /*35e0*/  BRA.U UP0, `(.L_x_66) ;  /* 0x0000000100187547 */ /* 0x000fec000b800000 */
.L_x_67:
[----:B------:R-:W-:Y:S05]  /*35f0*/  NANOSLEEP 0x64 ;  /* 0x000000640000795d */ /* 0x000fea0003800000 */
[----:B------:R-:W-:-:S05]  /*3600*/  UMOV UR4, 0x10 ;  /* 0x0000001000047882 */ /* 0x000fca0000000000 */
[----:B------:R-:W-:Y:S04]  /*3610*/  DEPBAR.LE SB2, 0x36 ;  /* 0x0000ad800000791a */ /* 0x000fe80000000000 */
[----:B------:R-:W2:Y:S02]  /*3620*/  UTCATOMSWS.2CTA.FIND_AND_SET.ALIGN UP0, UR4, UR4 ;  /* 0x00000004000475e3 */ /* 0x000ea40008200800 */
[----:B--2---:R-:W-:Y:S01]  /*3630*/  MOV R10, UR4 ;  /* 0x00000004000a7c02 */ /* 0x004fe20008000f00 */
[----:B------:R-:W-:Y:S05]  /*3640*/  BRA.U !UP0, `(.L_x_67) ;  /* 0xfffffffd08e87547 */ /* 0x000fea000b83ffff */
.L_x_66:
[----:B------:R-:W2:Y:S01]  /*3650*/  LDS R6, [UR5+0x10] ;  /* 0x00001005ff067984 */ /* 0x000ea20008000800 */
[----:B------:R-:W-:Y:S01]  /*3660*/  IMAD.U32 R0, RZ, RZ, UR6 ;  /* 0x00000006ff007e24 */ /* 0x000fe2000f8e00ff */
[----:B------:R-:W-:-:S03]  /*3670*/  MOV R4, UR47 ;  /* 0x0000002f00047c02 */ /* 0x000fc60008000f00 */
[----:B------:R-:W-:Y:S01]  /*3680*/  VIADD R0, R0, 0x170 ;  /* 0x0000017000007836 */ /* 0x000fe20000000000 */
[----:B--2---:R-:W-:-:S04]  /*3690*/  SHF.L.U32 R6, R6, 0x1f, RZ ;  /* 0x0000001f06067819 */ /* 0x004fc800000006ff */
[----:B------:R-:W2:Y:S02]  /*36a0*/  SYNCS.PHASECHK.TRANS64.TRYWAIT P0, [UR5+0x8], R6 ;  /* 0x00000806ff0075a7 */ /* 0x000ea40008001105 */
[----:B--2---:R-:W-:Y:S05]  /*36b0*/  @P0 BRA `(.L_x_68) ;  /* 0x0000000000080947 */ /* 0x004fea0003800000 */
[----:B------:R-:W2:Y:S02]  /*36c0*/  SYNCS.PHASECHK.TRANS64.TRYWAIT P0, [UR5+0x8], R6 ;  /* 0x00000806ff0075a7 */ /* 0x000ea40008001105 */
[----:B--2---:R-:W-:Y:S05]  /*36d0*/  @!P0 BRA `(.L_x_69) ;  /* 0x0000004800a48947 */ /* 0x004fea0003800000 */
.L_x_68:
[----:B------:R-:W-:Y:S01]  /*36e0*/  PRMT R4, R4, 0x654, R0 ;  /* 0x0000065404047816 */ /* 0x000fe20000000000 */
[----:B------:R-:W-:Y:S01]  /*36f0*/  HFMA2 R0, -RZ, RZ, 0, 5.9604644775390625e-08 ;  /* 0x00000001ff007431 */ /* 0x000fe200000001ff */
[----:B------:R-:W-:Y:S01]  /*3700*/  UPRMT UR4, UR47, 0x654, UR7 ;  /* 0x000006542f047896 */ /* 0x000fe20008000007 */
[----:B------:R-:W-:Y:S02]  /*3710*/  IMAD.MOV.U32 R8, RZ, RZ, 0xffff ;  /* 0x0000ffffff087424 */ /* 0x000fe400078e00ff */
[----:B--2---:R-:W-:Y:S02]  /*3720*/  IMAD.MOV.U32 R6, RZ, RZ, 0x4 ;  /* 0x00000004ff067424 */ /* 0x004fe400078e00ff */
[----:B------:R-:W-:Y:S01]  /*3730*/  IMAD.SHL.U32 R9, R10, 0x20, RZ ;  /* 0x000000200a097824 */ /* 0x000fe200078e00ff */
[----:B------:R-:W-:Y:S02]  /*3740*/  MOV R5, UR4 ;  /* 0x0000000400057c02 */ /* 0x000fe40008000f00 */
[-C--:B------:R-:W-:Y:S01]  /*3750*/  SHF.L.U32 R8, R8, R10.reuse, RZ ;  /* 0x0000000a08087219 */ /* 0x080fe200000006ff */
[----:B------:R2:W-:Y:S01]  /*3760*/  SYNCS.ARRIVE.TRANS64.RED RZ, [UR4], R6 ;  /* 0x00000006ffff79a7 */ /* 0x0005e20008000404 */
[----:B------:R-:W-:Y:S01]  /*3770*/  SHF.L.U32 R7, R0, R10, RZ ;  /* 0x0000000a00077219 */ /* 0x000fe200000006ff */
[----:B------:R2:W-:Y:S04]  /*3780*/  STS [UR6+0x170], R9 ;  /* 0x00017009ff007988 */ /* 0x0005e80008000806 */
[----:B------:R2:W-:Y:S04]  /*3790*/  STAS [R4.64], R10 ;  /* 0x0000000a04007dbd */ /* 0x0005e8000c0008ff */
[----:B------:R2:W-:Y:S04]  /*37a0*/  ATOMS.OR RZ, [UR5+0x14], R8 ;  /* 0x00001408ffff798c */ /* 0x0005e8000b000005 */
[----:B------:R2:W-:Y:S04]  /*37b0*/  ATOMS.OR RZ, [UR5+0x18], R7 ;  /* 0x00001807ffff798c */ /* 0x0005e8000b000005 */
[----:B------:R2:W-:Y:S02]  /*37c0*/  ATOMS.XOR RZ, [UR5+0x10], R0 ;  /* 0x00001000ffff798c */ /* 0x0005e4000b800005 */
.L_x_65:
[----:B-1----:R-:W-:Y:S05]  /*37d0*/  BSYNC B0 ;  /* 0x0000000000007941 */ /* 0x002fea0003800000 */
.L_x_64:
[----:B------:R-:W-:Y:S05]  /*37e0*/  BRA.U UP1, `(.L_x_70) ;  /* 0x00000001016c7547 */ /* 0x000fea000b800000 */
[----:B------:R-:W-:-:S03]  /*37f0*/  UMOV UR4, 0xffffffff ;  /* 0xffffffff00047882 */ /* 0x000fc60000000000 */
[----:B------:R-:W-:Y:S05]  /*3800*/  BRA.DIV UR4, `(.L_x_71) ;  /* 0x0000004a04707947 */ /* 0x000fea000b800000 */
[----:B------:R-:W-:-:S13]  /*3810*/  ELECT P0, URZ, PT ;  /* 0x0000000000ff782f */ /* 0x000fda0003800000 */
.L_x_149:
[----:B------:R-:W-:Y:S05]  /*3820*/  @!P0 BRA `(.L_x_70) ;  /* 0x00000000005c8947 */ /* 0x000fea0003800000 */
[----:B--2---:R-:W2:Y:S02]  /*3830*/  LDS R4, [UR5+0x10] ;  /* 0x00001005ff047984 */ /* 0x004ea40008000800 */
[----:B--2---:R-:W-:-:S04]  /*3840*/  SHF.L.U32 R4, R4, 0x1f, RZ ;  /* 0x0000001f04047819 */ /* 0x004fc800000006ff */
[----:B------:R-:W2:Y:S02]  /*3850*/  SYNCS.PHASECHK.TRANS64.TRYWAIT P0, [UR5+0x8], R4 ;  /* 0x00000804ff0075a7 */ /* 0x000ea40008001105 */
[----:B--2---:R-:W-:Y:S05]  /*3860*/  @P0 BRA `(.L_x_72) ;  /* 0x0000000000080947 */ /* 0x004fea0003800000 */
[----:B------:R-:W2:Y:S02]  /*3870*/  SYNCS.PHASECHK.TRANS64.TRYWAIT P0, [UR5+0x8], R4 ;  /* 0x00000804ff0075a7 */ /* 0x000ea40008001105 */
[----:B--2---:R-:W-:Y:S05]  /*3880*/  @!P0 BRA `(.L_x_73) ;  /* 0x0000004800748947 */ /* 0x004fea0003800000 */
.L_x_72:
[----:B------:R-:W3:Y:S01]  /*3890*/  LDS R6, [UR6+0x170] ;  /* 0x00017006ff067984 */ /* 0x000ee20008000800 */
[----:B--2---:R-:W-:Y:S02]  /*38a0*/  HFMA2 R0, -RZ, RZ, 0, 5.9604644775390625e-08 ;  /* 0x00000001ff007431 */ /* 0x004fe400000001ff */
[----:B------:R-:W-:Y:S01]  /*38b0*/  IMAD.MOV.U32 R4, RZ, RZ, 0xffff ;  /* 0x0000ffffff047424 */ /* 0x000fe200078e00ff */
[----:B------:R-:W-:Y:S01]  /*38c0*/  UPRMT UR4, UR47, 0x654, UR7 ;  /* 0x000006542f047896 */ /* 0x000fe20008000007 */
[----:B---3--:R-:W-:-:S03]  /*38d0*/  IMAD.SHL.U32 R5, R6, 0x20, RZ ;  /* 0x0000002006057824 */ /* 0x008fc600078e00ff */
[-C--:B------:R-:W-:Y:S02]  /*38e0*/  SHF.L.U32 R4, R4, R6.reuse, RZ ;  /* 0x0000000604047219 */ /* 0x080fe400000006ff */
[----:B------:R-:W-:Y:S01]  /*38f0*/  SHF.L.U32 R6, R0, R6, RZ ;  /* 0x0000000600067219 */ /* 0x000fe200000006ff */
[----:B------:R3:W-:Y:S04]  /*3900*/  STS [UR6+0x170], R5 ;  /* 0x00017005ff007988 */ /* 0x0007e80008000806 */
[----:B------:R3:W-:Y:S04]  /*3910*/  ATOMS.OR RZ, [UR5+0x14], R4 ;  /* 0x00001404ffff798c */ /* 0x0007e8000b000005 */
[----:B------:R3:W-:Y:S01]  /*3920*/  ATOMS.OR RZ, [UR5+0x18], R6 ;  /* 0x00001806ffff798c */ /* 0x0007e2000b000005 */
[----:B------:R-:W-:Y:S03]  /*3930*/  SYNCS.ARRIVE.TRANS64.RED.A1T0 RZ, [UR4], RZ ;  /* 0x000000ffffff79a7 */ /* 0x000fe60008100404 */
[----:B------:R3:W-:Y:S01]  /*3940*/  ATOMS.XOR RZ, [UR5+0x10], R0 ;  /* 0x00001000ffff798c */ /* 0x0007e2000b800005 */
[----:B------:R-:W-:Y:S05]  /*3950*/  BRA `(.L_x_70) ;  /* 0x0000000000107947 */ /* 0x000fea0003800000 */
.L_x_63:
[----:B------:R-:W-:Y:S02]  /*3960*/  MOV R0, 0xffffffff ;  /* 0xffffffff00007802 */ /* 0x000fe40000000f00 */
[----:B------:R-:W-:-:S03]  /*3970*/  MOV R4, 0x39a0 ;  /* 0x000039a000047802 */ /* 0x000fc60000000f00 */
[----:B------:R2:W-:Y:S04]  /*3980*/  STS [UR6+0x170], R0 ;  /* 0x00017000ff007988 */ /* 0x0005e80008000806 */
[----:B-12--5:R-:W-:Y:S05]  /*3990*/  CALL.REL.NOINC `($__internal_1_$__cuda_sm10x_tcgen05_guardrail_trap_phase_invalid_during_alloc) ;  /* 0x0000004c007c7944 */ /* 0x026fea0003c00000 */
.L_x_70:
[----:B------:R-:W-:Y:S05]  /*39a0*/  WARPSYNC.ALL ;  /* 0x0000000000007948 */ /* 0x000fea0003800000 */
[----:B------:R-:W4:Y:S01]  /*39b0*/  S2UR UR4, SR_CgaCtaId ;  /* 0x00000000000479c3 */ /* 0x000f220000008800 */
[----:B------:R-:W-:Y:S01]  /*39c0*/  UMOV UR26, 0x400 ;  /* 0x00000400001a7882 */ /* 0x000fe20000000000 */
[----:B------:R-:W-:-:S06]  /*39d0*/  NOP ;  /* 0x0000000000007918 */ /* 0x000fcc0000000000 */
[----:B------:R-:W-:Y:S06]  /*39e0*/  BAR.ARV 0x6, 0xa0 ;  /* 0x0182800000007b1d */ /* 0x000fec0000002000 */
[----:B------:R-:W1:Y:S01]  /*39f0*/  LDCU UR6, c[0x0][0x38c] ;  /* 0x00007180ff0677ac */ /* 0x000e620008000800 */
[----:B------:R-:W-:Y:S01]  /*3a00*/  LOP3.LUT R3, R3, 0xffff, RZ, 0xc0, !PT ;  /* 0x0000ffff03037812 */ /* 0x000fe200078ec0ff */
[----:B--2---:R-:W-:Y:S01]  /*3a10*/  IMAD.MOV.U32 R9, RZ, RZ, 0x1 ;  /* 0x00000001ff097424 */ /* 0x004fe200078e00ff */
[----:B------:R-:W-:Y:S01]  /*3a20*/  LOP3.LUT R2, R2, 0xffff, RZ, 0xc0, !PT ;  /* 0x0000ffff02027812 */ /* 0x000fe200078ec0ff */
[----:B------:R-:W-:Y:S01]  /*3a30*/  IMAD.MOV.U32 R8, RZ, RZ, RZ ;  /* 0x000000ffff087224 */ /* 0x000fe200078e00ff */
[----:B------:R-:W-:Y:S01]  /*3a40*/  R2UR UR28, R3 ;  /* 0x00000000031c72ca */ /* 0x000fe200000e0000 */
[----:B------:R-:W-:Y:S01]  /*3a50*/  UMOV UR32, URZ ;  /* 0x000000ff00207c82 */ /* 0x000fe20008000000 */
[----:B------:R-:W-:-:S02]  /*3a60*/  R2UR UR42, R2 ;  /* 0x00000000022a72ca */ /* 0x000fc400000e0000 */
[----:B------:R-:W-:Y:S01]  /*3a70*/  CS2R R2, SRZ ;  /* 0x0000000000027805 */ /* 0x000fe2000001ff00 */
[----:B------:R-:W-:Y:S01]  /*3a80*/  UMOV UR23, URZ ;  /* 0x000000ff00177c82 */ /* 0x000fe20008000000 */
[----:B----4-:R-:W-:Y:S01]  /*3a90*/  ULEA UR26, UR4, UR26, 0x18 ;  /* 0x0000001a041a7291 */ /* 0x010fe2000f8ec0ff */
[----:B------:R-:W-:Y:S01]  /*3aa0*/  UMOV UR22, URZ ;  /* 0x000000ff00167c82 */ /* 0x000fe20008000000 */
[----:B------:R-:W-:Y:S02]  /*3ab0*/  UISETP.NE.AND UP3, UPT, UR48, URZ, UPT ;  /* 0x000000ff3000728c */ /* 0x000fe4000bf65270 */
[----:B------:R-:W-:Y:S02]  /*3ac0*/  UIADD3 UR5, UPT, UPT, UR26, 0x4400, URZ ;  /* 0x000044001a057890 */ /* 0x000fe4000fffe0ff */
[----:B------:R-:W-:-:S03]  /*3ad0*/  UIADD3 UR4, UPT, UPT, UR26, 0x2c400, URZ ;  /* 0x0002c4001a047890 */ /* 0x000fc6000fffe0ff */
[----:B---3--:R-:W2:Y:S01]  /*3ae0*/  LDS R0, [UR26+0x170] ;  /* 0x0001701aff007984 */ /* 0x008ea20008000800 */
[----:B-1----:R-:W-:Y:S02]  /*3af0*/  UIADD3 UR6, UPT, UPT, UR6, 0x7f, URZ ;  /* 0x0000007f06067890 */ /* 0x002fe4000fffe0ff */
[----:B------:R-:W-:Y:S02]  /*3b00*/  USHF.R.U32.HI UR5, URZ, 0x4, UR5 ;  /* 0x00000004ff057899 */ /* 0x000fe40008011605 */
[----:B------:R-:W-:Y:S02]  /*3b10*/  USHF.R.S32.HI UR33, URZ, 0x1f, UR6 ;  /* 0x0000001fff217899 */ /* 0x000fe40008011406 */
[----:B------:R-:W-:Y:S02]  /*3b20*/  USHF.R.U32.HI UR4, URZ, 0x4, UR4 ;  /* 0x00000004ff047899 */ /* 0x000fe40008011604 */
[----:B------:R-:W-:Y:S02]  /*3b30*/  ULEA.HI UR33, UR33, UR6, URZ, 0x7 ;  /* 0x0000000621217291 */ /* 0x000fe4000f8f38ff */
[----:B------:R-:W-:-:S02]  /*3b40*/  ULOP3.LUT UR5, UR5, 0x3fff, URZ, 0xc0, !UPT ;  /* 0x00003fff05057892 */ /* 0x000fc4000f8ec0ff */
[----:B------:R-:W-:Y:S02]  /*3b50*/  USHF.R.S32.HI UR33, URZ, 0x7, UR33 ;  /* 0x00000007ff217899 */ /* 0x000fe40008011421 */
[----:B------:R-:W-:Y:S02]  /*3b60*/  ULOP3.LUT UR30, UR4, 0x3fff, URZ, 0xc0, !UPT ;  /* 0x00003fff041e7892 */ /* 0x000fe4000f8ec0ff */
[----:B------:R-:W-:Y:S01]  /*3b70*/  UISETP.LT.AND UP0, UPT, UR33, 0x1, UPT ;  /* 0x000000012100788c */ /* 0x000fe2000bf01270 */
[----:B------:R-:W-:Y:S01]  /*3b80*/  UMOV UR40, 0x0 ;  /* 0x0000000000287882 */ /* 0x000fe20000000000 */
[----:B------:R-:W-:Y:S01]  /*3b90*/  UMOV UR41, 0x10100010 ;  /* 0x1010001000297882 */ /* 0x000fe20000000000 */
[----:B------:R-:W-:Y:S02]  /*3ba0*/  ULOP3.LUT UR29, UR5, 0x10000, URZ, 0xfc, !UPT ;  /* 0x00010000051d7892 */ /* 0x000fe4000f8efcff */
[----:B------:R-:W-:Y:S02]  /*3bb0*/  ULOP3.LUT UR30, UR30, 0x10000, URZ, 0xfc, !UPT ;  /* 0x000100001e1e7892 */ /* 0x000fe4000f8efcff */
[----:B------:R-:W-:Y:S01]  /*3bc0*/  USEL UR43, UR33, 0x1, !UP0 ;  /* 0x00000001212b7887 */ /* 0x000fe2000c000000 */
[----:B------:R-:W-:Y:S01]  /*3bd0*/  UMOV UR38, 0x0 ;  /* 0x0000000000267882 */ /* 0x000fe20000000000 */
[----:B------:R-:W-:Y:S01]  /*3be0*/  UMOV UR39, 0x10100010 ;  /* 0x1010001000277882 */ /* 0x000fe20000000000 */
[----:B------:R-:W-:Y:S01]  /*3bf0*/  UMOV UR36, 0x0 ;  /* 0x0000000000247882 */ /* 0x000fe20000000000 */
[----:B------:R-:W-:Y:S01]  /*3c00*/  UMOV UR37, 0x10100010 ;  /* 0x1010001000257882 */ /* 0x000fe20000000000 */
[----:B------:R-:W-:Y:S01]  /*3c10*/  UMOV UR34, 0x0 ;  /* 0x0000000000227882 */ /* 0x000fe20000000000 */
[----:B------:R-:W-:Y:S01]  /*3c20*/  UMOV UR35, 0x10100010 ;  /* 0x1010001000237882 */ /* 0x000fe20000000000 */
[----:B--2---:R-:W-:-:S15]  /*3c30*/  R2UR UR44, R0 ;  /* 0x00000000002c72ca */ /* 0x004fde00000e0000 */
.L_x_81:
[C---:B------:R-:W-:Y:S02]  /*3c40*/  LEA R0, R8.reuse, UR26, 0x3 ;  /* 0x0000001a08007c11 */ /* 0x040fe4000f8e18ff */
[----:B------:R-:W-:Y:S02]  /*3c50*/  SHF.L.U32 R4, R3, 0x1f, RZ ;  /* 0x0000001f03047819 */ /* 0x000fe400000006ff */
[----:B------:R-:W-:Y:S02]  /*3c60*/  LEA R5, R8, UR26, 0x4 ;  /* 0x0000001a08057c11 */ /* 0x000fe4000f8e20ff */
[----:B------:R-:W1:Y:S02]  /*3c70*/  SYNCS.PHASECHK.TRANS64.TRYWAIT P0, [R0+URZ+0xc0], R4 ;  /* 0x0000c004000075a7 */ /* 0x000e6400080011ff */
[----:B-1-3--:R-:W-:Y:S05]  /*3c80*/  @!P0 BRA `(.L_x_74) ;  /* 0x00000044008c8947 */ /* 0x00afea0003800000 */
.L_x_150:
[----:B-1----:R-:W1:Y:S01]  /*3c90*/  LDS.128 R4, [R5+0x150] ;  /* 0x0001500005047984 */ /* 0x002e620000000c00 */
[----:B------:R-:W-:Y:S02]  /*3ca0*/  VIADD R0, R0, 0xd0 ;  /* 0x000000d000007836 */ /* 0x000fe40000000000 */
[----:B------:R-:W-:Y:S01]  /*3cb0*/  VIADD R8, R8, 0x1 ;  /* 0x0000000108087836 */ /* 0x000fe20000000000 */
[----:B------:R-:W-:Y:S01]  /*3cc0*/  @!PT LDS RZ, [RZ] ;  /* 0x00000000fffff984 */ /* 0x000fe20000000800 */
[----:B------:R-:W-:Y:S01]  /*3cd0*/  @!PT LDS RZ, [RZ] ;  /* 0x00000000fffff984 */ /* 0x000fe20000000800 */
[----:B------:R-:W-:Y:S01]  /*3ce0*/  @!PT LDS RZ, [RZ] ;  /* 0x00000000fffff984 */ /* 0x000fe20000000800 */
[----:B------:R-:W-:Y:S01]  /*3cf0*/  @!PT LDS RZ, [RZ] ;  /* 0x00000000fffff984 */ /* 0x000fe20000000800 */
[----:B------:R2:W-:Y:S06]  /*3d00*/  MEMBAR.ALL.CTA ;  /* 0x0000000000007992 */ /* 0x0005ec0000008000 */
[----:B--2---:R-:W2:Y:S01]  /*3d10*/  FENCE.VIEW.ASYNC.S ;  /* 0x00000000000073c6 */ /* 0x004ea20000000000 */
[----:B------:R-:W-:-:S04]  /*3d20*/  PRMT R0, RZ, 0x654, R0 ;  /* 0x00000654ff007816 */ /* 0x000fc80000000000 */
[----:B--2---:R2:W-:Y:S01]  /*3d30*/  SYNCS.ARRIVE.TRANS64.RED.A1T0 RZ, [R0+URZ], RZ ;  /* 0x000000ff00ff79a7 */ /* 0x0045e200081004ff */
[----:B-1----:R-:W-:Y:S01]  /*3d40*/  LOP3.LUT P1, RZ, R6, 0x1, RZ, 0xc0, !PT ;  /* 0x0000000106ff7812 */ /* 0x002fe2000782c0ff */
[----:B--2---:R-:W-:-:S12]  /*3d50*/  BRA.U UP3, `(.L_x_75) ;  /* 0x0000000503087547 */ /* 0x004fd8000b800000 */
[----:B------:R-:W1:Y:S01]  /*3d60*/  LDCU UR4, c[0x0][0x38c] ;  /* 0x00007180ff0477ac */ /* 0x000e620008000800 */
[----:B------:R-:W-:Y:S02]  /*3d70*/  PLOP3.LUT P2, PT, PT, PT, PT, 0x80, 0x8 ;  /* 0x000000000008781c */ /* 0x000fe40003f4f070 */
[----:B------:R-:W-:Y:S01]  /*3d80*/  SHF.L.U32 R4, R9, 0x1f, RZ ;  /* 0x0000001f09047819 */ /* 0x000fe200000006ff */
[----:B------:R-:W-:Y:S02]  /*3d90*/  ULEA UR31, UR32, UR26, 0x3 ;  /* 0x0000001a201f7291 */ /* 0x000fe4000f8e18ff */
[----:B------:R-:W-:Y:S02]  /*3da0*/  ULEA UR11, UR32, UR44, 0x6 ;  /* 0x0000002c200b7291 */ /* 0x000fe4000f8e30ff */
[----:B-1----:R-:W-:-:S06]  /*3db0*/  UISETP.GE.AND UP0, UPT, UR4, 0x1, UPT ;  /* 0x000000010400788c */ /* 0x002fcc000bf06270 */
[----:B------:R-:W-:-:S05]  /*3dc0*/  PLOP3.LUT P0, PT, PT, PT, UP0, 0x80, 0x8 ;  /* 0x000000000008781c */ /* 0x000fca0003f0f008 */
[----:B------:R-:W-:-:S08]  /*3dd0*/  @UP0 ULEA UR4, UR23, UR26, 0x3 ;  /* 0x0000001a17040291 */ /* 0x000fd0000f8e18ff */
[----:B------:R-:W-:-:S04]  /*3de0*/  @P0 SHF.L.U32 R0, R2, 0x1f, RZ ;  /* 0x0000001f02000819 */ /* 0x000fc800000006ff */
[----:B------:R1:W2:Y:S01]  /*3df0*/  @P0 SYNCS.PHASECHK.TRANS64.TRYWAIT P2, [UR4], R0 ;  /* 0x00000000ff0005a7 */ /* 0x0002a20008041104 */
[----:B------:R-:W3:Y:S02]  /*3e00*/  SYNCS.PHASECHK.TRANS64.TRYWAIT P0, [UR31+0x100], R4 ;  /* 0x00010004ff0075a7 */ /* 0x000ee4000800111f */
[----:B-123--:R-:W-:Y:S05]  /*3e10*/  @!P0 BRA `(.L_x_76) ;  /* 0x00000044003c8947 */ /* 0x00efea0003800000 */
.L_x_152:
[----:B------:R-:W-:Y:S01]  /*3e20*/  UMOV UR27, UR22 ;  /* 0x00000016001b7c82 */ /* 0x000fe20008000000 */
[----:B------:R-:W-:Y:S05]  /*3e30*/  BRA.U !UP0, `(.L_x_77) ;  /* 0x0000000108c07547 */ /* 0x000fea000b800000 */
[----:B------:R-:W-:Y:S02]  /*3e40*/  UIADD3 UR27, UPT, UPT, UR43, UR22, URZ ;  /* 0x000000162b1b7290 */ /* 0x000fe4000fffe0ff */
[----:B------:R-:W-:Y:S01]  /*3e50*/  UPLOP3.LUT UP2, UPT, UPT, UPT, UPT, 0x40, 0x4 ;  /* 0x000000000004789c */ /* 0x000fe20003f4e870 */
[----:B------:R-:W-:Y:S01]  /*3e60*/  UMOV UR24, UR33 ;  /* 0x0000002100187c82 */ /* 0x000fe20008000000 */
[----:B------:R-:W-:-:S09]  /*3e70*/  UMOV UR10, UR23 ;  /* 0x00000017000a7c82 */ /* 0x000fd20008000000 */
.L_x_80:
[----:B--2---:R-:W-:Y:S01]  /*3e80*/  ULEA UR5, UR10, UR26, 0x3 ;  /* 0x0000001a0a057291 */ /* 0x004fe2000f8e18ff */
[----:B---3--:R-:W-:Y:S11]  /*3e90*/  @P2 BRA `(.L_x_78) ;  /* 0x00000000000c2947 */ /* 0x008ff60003800000 */
[----:B-1----:R-:W-:Y:S04]  /*3ea0*/  SHF.L.U32 R4, R2, 0x1f, RZ ;  /* 0x0000001f02047819 */ /* 0x002fe800000006ff */
[----:B------:R-:W1:Y:S02]  /*3eb0*/  SYNCS.PHASECHK.TRANS64.TRYWAIT P0, [UR5], R4 ;  /* 0x00000004ff0075a7 */ /* 0x000e640008001105 */
[----:B-1----:R-:W-:Y:S05]  /*3ec0*/  @!P0 BRA `(.L_x_79) ;  /* 0x0000004400288947 */ /* 0x002fea0003800000 */
.L_x_78:
[----:B------:R-:W-:Y:S01]  /*3ed0*/  UISETP.NE.AND UP0, UPT, UR24, 0x1, UPT ;  /* 0x000000011800788c */ /* 0x000fe2000bf05270 */
[----:B------:R-:W-:Y:S01]  /*3ee0*/  PLOP3.LUT P2, PT, PT, PT, PT, 0x80, 0x8 ;  /* 0x000000000008781c */ /* 0x000fe20003f4f070 */
[----:B------:R-:W-:Y:S02]  /*3ef0*/  UIADD3 UR4, UPT, UPT, UR10, 0x1, URZ ;  /* 0x000000010a047890 */ /* 0x000fe4000fffe0ff */
[----:B------:R-:W-:Y:S02]  /*3f00*/  UIADD3 UR25, UPT, UPT, UR5, 0x50, URZ ;  /* 0x0000005005197890 */ /* 0x000fe4000fffe0ff */
[----:B------:R-:W-:Y:S01]  /*3f10*/  UISETP.NE.AND UP1, UPT, UR4, 0xa, UPT ;  /* 0x0000000a0400788c */ /* 0x000fe2000bf25270 */
[----:B------:R-:W-:Y:S01]  /*3f20*/  PLOP3.LUT P0, PT, PT, PT, UP0, 0x80, 0x8 ;  /* 0x000000000008781c */ /* 0x000fe20003f0f008 */
[----:B------:R-:W-:Y:S02]  /*3f30*/  UIADD3 UR22, UPT, UPT, UR22, 0x1, URZ ;  /* 0x0000000116167890 */ /* 0x000fe4000fffe0ff */
[----:B------:R-:W-:Y:S02]  /*3f40*/  USEL UR6, URZ, 0x1, UP1 ;  /* 0x00000001ff067887 */ /* 0x000fe40008800000 */
[----:B------:R-:W-:Y:S02]  /*3f50*/  USEL UR23, UR4, URZ, UP1 ;  /* 0x000000ff04177287 */ /* 0x000fe40008800000 */
[----:B------:R-:W-:Y:S02]  /*3f60*/  UIADD3 UR24, UPT, UPT, UR24, -0x1, URZ ;  /* 0xffffffff18187890 */ /* 0x000fe4000fffe0ff */
[----:B------:R-:W-:Y:S01]  /*3f70*/  @UP0 ULEA UR4, UR23, UR26, 0x3 ;  /* 0x0000001a17040291 */ /* 0x000fe2000f8e18ff */
[----:B------:R-:W-:Y:S01]  /*3f80*/  LOP3.LUT R2, R2, UR6, RZ, 0x3c, !PT ;  /* 0x0000000602027c12 */ /* 0x000fe2000f8e3cff */
[----:B------:R-:W-:Y:S02]  /*3f90*/  ULEA UR6, UR10, UR30, 0x8 ;  /* 0x0000001e0a067291 */ /* 0x000fe4000f8e40ff */
[----:B------:R-:W-:Y:S01]  /*3fa0*/  UISETP.NE.AND UP0, UPT, UR22, UR27, UPT ;  /* 0x0000001b1600728c */ /* 0x000fe2000bf05270 */
[----:B-1----:R-:W-:Y:S01]  /*3fb0*/  @P0 SHF.L.U32 R0, R2, 0x1f, RZ ;  /* 0x0000001f02000819 */ /* 0x002fe200000006ff */
[----:B------:R-:W-:Y:S02]  /*3fc0*/  UIADD3 UR20, UPT, UPT, UR6, 0x2, URZ ;  /* 0x0000000206147890 */ /* 0x000fe4000fffe0ff */
[----:B------:R-:W-:Y:S01]  /*3fd0*/  UIADD3 UR16, UPT, UPT, UR6, 0x4, URZ ;  /* 0x0000000406107890 */ /* 0x000fe2000fffe0ff */
[----:B------:R2:W3:Y:S01]  /*3fe0*/  @P0 SYNCS.PHASECHK.TRANS64.TRYWAIT P2, [UR4], R0 ;  /* 0x00000000ff0005a7 */ /* 0x0004e20008041104 */
[----:B------:R-:W-:Y:S02]  /*3ff0*/  ULEA UR4, UR10, UR29, 0xa ;  /* 0x0000001d0a047291 */ /* 0x000fe4000f8e50ff */
[----:B------:R-:W-:Y:S02]  /*4000*/  UIADD3 UR12, UPT, UPT, UR6, 0x6, URZ ;  /* 0x00000006060c7890 */ /* 0x000fe4000fffe0ff */
[----:B------:R-:W-:Y:S02]  /*4010*/  UIADD3 UR18, UPT, UPT, UR4, 0x2, URZ ;  /* 0x0000000204127890 */ /* 0x000fe4000fffe0ff */
[----:B------:R-:W-:Y:S02]  /*4020*/  UIADD3 UR14, UPT, UPT, UR4, 0x4, URZ ;  /* 0x00000004040e7890 */ /* 0x000fe4000fffe0ff */
[----:B------:R-:W-:Y:S01]  /*4030*/  UIADD3 UR8, UPT, UPT, UR4, 0x6, URZ ;  /* 0x0000000604087890 */ /* 0x000fe2000fffe0ff */
[----:B------:R-:W-:Y:S01]  /*4040*/  UMOV UR7, 0x40004040 ;  /* 0x4000404000077882 */ /* 0x000fe20000000000 */
[----:B------:R-:W-:Y:S01]  /*4050*/  UMOV UR5, 0x40004040 ;  /* 0x4000404000057882 */ /* 0x000fe20000000000 */
[----:B------:R-:W-:Y:S01]  /*4060*/  UMOV UR21, 0x40004040 ;  /* 0x4000404000157882 */ /* 0x000fe20000000000 */
[----:B------:R2:W-:Y:S01]  /*4070*/  UTCQMMA.2CTA gdesc[UR4], gdesc[UR6], tmem[UR11], tmem[UR40], idesc[UR41], UP2 ;  /* 0x00ff2806040075ea */ /* 0x0005e2000920030b */
[----:B------:R-:W-:Y:S01]  /*4080*/  UPLOP3.LUT UP2, UPT, UPT, UPT, UPT, 0x80, 0x8 ;  /* 0x000000000008789c */ /* 0x000fe20003f4f070 */
[----:B------:R-:W-:Y:S01]  /*4090*/  UMOV UR19, 0x40004040 ;  /* 0x4000404000137882 */ /* 0x000fe20000000000 */
[----:B------:R-:W-:Y:S01]  /*40a0*/  UMOV UR17, 0x40004040 ;  /* 0x4000404000117882 */ /* 0x000fe20000000000 */
[----:B------:R2:W-:Y:S01]  /*40b0*/  UTCQMMA.2CTA gdesc[UR18], gdesc[UR20], tmem[UR11], tmem[UR38], idesc[UR39], UPT ;  /* 0x00ff2614120075ea */ /* 0x0005e2000ba0030b */
[----:B------:R-:W-:Y:S01]  /*40c0*/  UMOV UR15, 0x40004040 ;  /* 0x40004040000f7882 */ /* 0x000fe20000000000 */
[----:B------:R-:W-:Y:S01]  /*40d0*/  UMOV UR13, 0x40004040 ;  /* 0x40004040000d7882 */ /* 0x000fe20000000000 */
[----:B------:R-:W-:Y:S01]  /*40e0*/  UMOV UR9, 0x40004040 ;  /* 0x4000404000097882 */ /* 0x000fe20000000000 */
[----:B------:R2:W-:Y:S01]  /*40f0*/  UTCQMMA.2CTA gdesc[UR14], gdesc[UR16], tmem[UR11], tmem[UR36], idesc[UR37], UPT ;  /* 0x00ff24100e0075ea */ /* 0x0005e2000ba0030b */
[----:B------:R2:W-:Y:S01]  /*4100*/  UTCQMMA.2CTA gdesc[UR8], gdesc[UR12], tmem[UR11], tmem[UR34], idesc[UR35], UPT ;  /* 0x00ff220c080075ea */ /* 0x0005e2000ba0030b */
[----:B------:R2:W-:Y:S01]  /*4110*/  UTCBAR.2CTA.MULTICAST [UR25], URZ, UR28 ;  /* 0x000000ff190073e9 */ /* 0x0005e2000820081c */
[----:B------:R-:W-:Y:S01]  /*4120*/  UMOV UR10, UR23 ;  /* 0x00000017000a7c82 */ /* 0x000fe20008000000 */
[----:B------:R-:W-:Y:S05]  /*4130*/  BRA.U UP0, `(.L_x_80) ;  /* 0xfffffffd00507547 */ /* 0x000fea000b83ffff */
.L_x_77:
[----:B--2---:R-:W-:Y:S01]  /*4140*/  UIADD3 UR4, UPT, UPT, UR31, 0xe0, URZ ;  /* 0x000000e01f047890 */ /* 0x004fe2000fffe0ff */
[----:B------:R-:W-:-:S08]  /*4150*/  UMOV UR22, UR27 ;  /* 0x0000001b00167c82 */ /* 0x000fd00008000000 */
[----:B------:R2:W-:Y:S01]  /*4160*/  UTCBAR.2CTA.MULTICAST [UR4], URZ, UR42 ;  /* 0x000000ff040073e9 */ /* 0x0005e2000820082a */
[----:B------:R-:W-:Y:S02]  /*4170*/  NOP ;  /* 0x0000000000007918 */ /* 0x000fe40000000000 */
.L_x_75:
[----:B--2---:R-:W-:Y:S01]  /*4180*/  UIADD3 UR4, UPT, UPT, UR32, 0x1, URZ ;  /* 0x0000000120047890 */ /* 0x004fe2000fffe0ff */
[----:B------:R-:W-:-:S03]  /*4190*/  ISETP.NE.AND P0, PT, R8, 0x2, PT ;  /* 0x000000020800780c */ /* 0x000fc60003f05270 */
[----:B------:R-:W-:Y:S01]  /*41a0*/  UISETP.NE.AND UP0, UPT, UR4, 0x4, UPT ;  /* 0x000000040400788c */ /* 0x000fe2000bf05270 */
[----:B-1----:R-:W-:Y:S02]  /*41b0*/  SEL R0, RZ, 0x1, P0 ;  /* 0x00000001ff007807 */ /* 0x002fe40000000000 */
[----:B------:R-:W-:Y:S01]  /*41c0*/  SEL R8, R8, RZ, P0 ;  /* 0x000000ff08087207 */ /* 0x000fe20000000000 */
[----:B------:R-:W-:Y:S01]  /*41d0*/  USEL UR5, URZ, 0x1, UP0 ;  /* 0x00000001ff057887 */ /* 0x000fe20008000000 */
[----:B------:R-:W-:Y:S01]  /*41e0*/  LOP3.LUT R3, R3, R0, RZ, 0x3c, !PT ;  /* 0x0000000003037212 */ /* 0x000fe200078e3cff */
[----:B------:R-:W-:-:S04]  /*41f0*/  USEL UR32, UR4, URZ, UP0 ;  /* 0x000000ff04207287 */ /* 0x000fc80008000000 */
[----:B------:R-:W-:Y:S01]  /*4200*/  LOP3.LUT R9, R9, UR5, RZ, 0x3c, !PT ;  /* 0x0000000509097c12 */ /* 0x000fe2000f8e3cff */
[----:B------:R-:W-:Y:S07]  /*4210*/  @P1 BRA `(.L_x_81) ;  /* 0xfffffff800881947 */ /* 0x000fee000383ffff */
[----:B------:R-:W1:Y:S01]  /*4220*/  S2UR UR8, SR_CgaCtaId ;  /* 0x00000000000879c3 */ /* 0x000e620000008800 */
[----:B------:R-:W-:Y:S01]  /*4230*/  ELECT P0, URZ, PT ;  /* 0x0000000000ff782f */ /* 0x000fe20003800000 */
[----:B------:R-:W-:Y:S01]  /*4240*/  HFMA2 R0, -RZ, RZ, 0, 5.9604644775390625e-08 ;  /* 0x00000001ff007431 */ /* 0x000fe200000001ff */
[----:B------:R-:W-:-:S05]  /*4250*/  UMOV UR4, 0x40 ;  /* 0x0000004000047882 */ /* 0x000fca0000000000 */
[----:B------:R-:W-:Y:S01]  /*4260*/  UVIRTCOUNT.DEALLOC.SMPOOL 0x80 ;  /* 0x000000800000784c */ /* 0x000fe20000000000 */
[----:B------:R-:W-:Y:S02]  /*4270*/  UISETP.NE.AND UP1, UPT, UR48, URZ, UPT ;  /* 0x000000ff3000728c */ /* 0x000fe4000bf25270 */
[----:B-1----:R-:W-:-:S09]  /*4280*/  ULEA UR8, UR8, UR4, 0x18 ;  /* 0x0000000408087291 */ /* 0x002fd2000f8ec0ff */
[----:B------:R1:W-:Y:S01]  /*4290*/  @P0 STS.U8 [UR8+0x1c], R0 ;  /* 0x00001c00ff000988 */ /* 0x0003e20008000008 */
[----:B------:R-:W-:Y:S05]  /*42a0*/  BRA.U UP1, `(.L_x_82) ;  /* 0x0000000101a07547 */ /* 0x000fea000b800000 */
[----:B------:R-:W-:Y:S01]  /*42b0*/  UIADD3 UR7, UPT, UPT, UR26, 0x100, URZ ;  /* 0x000001001a077890 */ /* 0x000fe2000fffe0ff */
[----:B------:R-:W-:-:S03]  /*42c0*/  SHF.L.U32 R2, R9, 0x1f, RZ ;  /* 0x0000001f09027819 */ /* 0x000fc600000006ff */
[----:B------:R-:W-:-:S09]  /*42d0*/  ULEA UR4, UR32, UR7, 0x3 ;  /* 0x0000000720047291 */ /* 0x000fd2000f8e18ff */
[----:B------:R-:W2:Y:S02]  /*42e0*/  SYNCS.PHASECHK.TRANS64.TRYWAIT P0, [UR4], R2 ;  /* 0x00000002ff0075a7 */ /* 0x000ea40008001104 */
[----:B--2---:R-:W-:Y:S05]  /*42f0*/  @!P0 BRA `(.L_x_83) ;  /* 0x0000004000348947 */ /* 0x004fea0003800000 */
.L_x_155:
        /* <DEDUP_REMOVED lines=9> */
.L_x_157:
        /* <DEDUP_REMOVED lines=9> */
.L_x_159:
[----:B------:R-:W-:-:S04]  /*4420*/  UIADD3 UR4, UPT, UPT, UR4, 0x1, URZ ;  /* 0x0000000104047890 */ /* 0x000fc8000fffe0ff */
[----:B------:R-:W-:-:S04]  /*4430*/  UISETP.NE.AND UP0, UPT, UR4, 0x4, UPT ;  /* 0x000000040400788c */ /* 0x000fc8000bf05270 */
[----:B------:R-:W-:Y:S02]  /*4440*/  USEL UR5, URZ, 0x1, UP0 ;  /* 0x00000001ff057887 */ /* 0x000fe40008000000 */
[----:B------:R-:W-:-:S04]  /*4450*/  USEL UR4, UR4, URZ, UP0 ;  /* 0x000000ff04047287 */ /* 0x000fc80008000000 */
[----:B------:R-:W-:Y:S01]  /*4460*/  ULEA UR4, UR4, UR7, 0x3 ;  /* 0x0000000704047291 */ /* 0x000fe2000f8e18ff */
[----:B------:R-:W-:-:S04]  /*4470*/  LOP3.LUT R2, R2, UR5, RZ, 0x3c, !PT ;  /* 0x0000000502027c12 */ /* 0x000fc8000f8e3cff */
[----:B------:R-:W-:Y:S01]  /*4480*/  SHF.L.U32 R2, R2, 0x1f, RZ ;  /* 0x0000001f02027819 */ /* 0x000fe200000006ff */
[----:B-1----:R-:W-:-:S04]  /*4490*/  IMAD.U32 R0, RZ, RZ, UR4 ;  /* 0x00000004ff007e24 */ /* 0x002fc8000f8e00ff */
[----:B------:R1:W2:Y:S03]  /*44a0*/  SYNCS.PHASECHK.TRANS64.TRYWAIT P0, [R0+URZ], R2 ;  /* 0x00000002000075a7 */ /* 0x0002a600080011ff */
[----:B--2---:R-:W-:Y:S05]  /*44b0*/  @!P0 NANOSLEEP.SYNCS 0x989680 ;  /* 0x009896800000895d */ /* 0x004fea0003900000 */
[----:B------:R-:W2:Y:S02]  /*44c0*/  @!P0 SYNCS.PHASECHK.TRANS64 P0, [R0+URZ], R2 ;  /* 0x00000002000085a7 */ /* 0x000ea400080010ff */
[----:B--2---:R-:W-:Y:S05]  /*44d0*/  @P0 BRA `(.L_x_86) ;  /* 0x0000000000200947 */ /* 0x004fea0003800000 */
.L_x_87:
[----:B--2---:R2:W4:Y:S02]  /*44e0*/  SYNCS.PHASECHK.TRANS64.TRYWAIT P0, [R0+URZ], R2 ;  /* 0x00000002000075a7 */ /* 0x00452400080011ff */
[----:B----4-:R-:W-:Y:S05]  /*44f0*/  @!P0 NANOSLEEP.SYNCS 0x989680 ;  /* 0x009896800000895d */ /* 0x010fea0003900000 */
[----:B------:R-:W4:Y:S02]  /*4500*/  @!P0 SYNCS.PHASECHK.TRANS64 P0, [R0+URZ], R2 ;  /* 0x00000002000085a7 */ /* 0x000f2400080010ff */
[----:B----4-:R-:W-:Y:S05]  /*4510*/  @!P0 BRA `(.L_x_87) ;  /* 0xfffffffc00f08947 */ /* 0x010fea000383ffff */
[----:B------:R-:W-:Y:S05]  /*4520*/  BRA `(.L_x_86) ;  /* 0x00000000000c7947 */ /* 0x000fea0003800000 */
.L_x_82:
[----:B------:R-:W-:-:S04]  /*4530*/  UIADD3 UR4, UPT, UPT, UR26, 0x140, URZ ;  /* 0x000001401a047890 */ /* 0x000fc8000fffe0ff */
[----:B------:R-:W-:-:S09]  /*4540*/  UPRMT UR4, UR47, 0x654, UR4 ;  /* 0x000006542f047896 */ /* 0x000fd20008000004 */
[----:B------:R-:W-:Y:S03]  /*4550*/  SYNCS.ARRIVE.TRANS64.RED.A1T0 RZ, [UR4], RZ ;  /* 0x000000ffffff79a7 */ /* 0x000fe60008100404 */
.L_x_86:
[----:B-12---:R-:W-:Y:S01]  /*4560*/  SHF.L.U32 R2, RZ, 0x1f, RZ ;  /* 0x0000001fff027819 */ /* 0x006fe200000006ff */
[----:B------:R-:W-:Y:S01]  /*4570*/  UIADD3 UR4, UPT, UPT, UR26, 0x140, URZ ;  /* 0x000001401a047890 */ /* 0x000fe2000fffe0ff */
[----:B------:R-:W-:Y:S02]  /*4580*/  PLOP3.LUT P0, PT, PT, PT, UP1, 0x80, 0x8 ;  /* 0x000000000008781c */ /* 0x000fe40003f0f018 */
[----:B------:R-:W1:Y:S02]  /*4590*/  SYNCS.PHASECHK.TRANS64.TRYWAIT P1, [UR26+0x140], R2 ;  /* 0x00014002ff0075a7 */ /* 0x000e64000802111a */
[----:B-1----:R-:W-:Y:S09]  /*45a0*/  @!P1 BRA `(.L_x_88) ;  /* 0x0000003c00d09947 */ /* 0x002ff20003800000 */
.L_x_161:
[----:B------:R-:W-:Y:S01]  /*45b0*/  @!UP1 UPRMT UR4, UR47, 0x654, UR4 ;  /* 0x000006542f049896 */ /* 0x000fe20008000004 */
[----:B------:R-:W-:Y:S01]  /*45c0*/  UMOV UR5, 0xffff ;  /* 0x0000ffff00057882 */ /* 0x000fe20000000000 */
[----:B------:R-:W-:-:S07]  /*45d0*/  UMOV UR6, 0x1 ;  /* 0x0000000100067882 */ /* 0x000fce0000000000 */
[----:B------:R-:W-:Y:S01]  /*45e0*/  @!P0 SYNCS.ARRIVE.TRANS64.RED.A1T0 RZ, [UR4], RZ ;  /* 0x000000ffffff89a7 */ /* 0x000fe20008100404 */
[----:B------:R-:W-:Y:S01]  /*45f0*/  NOP ;  /* 0x0000000000007918 */ /* 0x000fe20000000000 */
[----:B-1----:R-:W1:Y:S01]  /*4600*/  LDS R0, [UR8+0x14] ;  /* 0x00001408ff007984 */ /* 0x002e620008000800 */
[----:B------:R-:W-:-:S04]  /*4610*/  ULOP3.LUT UR4, UR44, 0xffff, URZ, 0xc0, !UPT ;  /* 0x0000ffff2c047892 */ /* 0x000fc8000f8ec0ff */
[----:B------:R-:W-:-:S04]  /*4620*/  USHF.R.U32.HI UR4, URZ, 0x5, UR4 ;  /* 0x00000005ff047899 */ /* 0x000fc80008011604 */
[----:B------:R-:W-:Y:S02]  /*4630*/  USHF.L.U32 UR5, UR5, UR4, URZ ;  /* 0x0000000405057299 */ /* 0x000fe400080006ff */
[----:B------:R-:W-:-:S04]  /*4640*/  USHF.L.U32 UR4, UR6, UR4, URZ ;  /* 0x0000000406047299 */ /* 0x000fc800080006ff */
[----:B-1----:R-:W-:-:S04]  /*4650*/  LOP3.LUT R0, R0, UR5, RZ, 0xc0, !PT ;  /* 0x0000000500007c12 */ /* 0x002fc8000f8ec0ff */
[----:B------:R-:W-:-:S13]  /*4660*/  ISETP.NE.AND P0, PT, R0, UR5, PT ;  /* 0x0000000500007c0c */ /* 0x000fda000bf05270 */
[----:B------:R-:W-:Y:S05]  /*4670*/  @P0 BRA `(.L_x_89) ;  /* 0x0000000000580947 */ /* 0x000fea0003800000 */
[----:B------:R-:W1:Y:S02]  /*4680*/  LDS R0, [UR8+0x18] ;  /* 0x00001808ff007984 */ /* 0x000e640008000800 */
[----:B-1----:R-:W-:-:S04]  /*4690*/  LOP3.LUT R0, R0, UR4, RZ, 0xc0, !PT ;  /* 0x0000000400007c12 */ /* 0x002fc8000f8ec0ff */
[----:B------:R-:W-:-:S13]  /*46a0*/  ISETP.NE.AND P0, PT, R0, UR4, PT ;  /* 0x0000000400007c0c */ /* 0x000fda000bf05270 */
[----:B------:R-:W-:Y:S05]  /*46b0*/  @P0 BRA `(.L_x_90) ;  /* 0x00000000003c0947 */ /* 0x000fea0003800000 */
[----:B------:R-:W1:Y:S01]  /*46c0*/  S2R R2, SR_LANEID ;  /* 0x0000000000027919 */ /* 0x000e620000000000 */
[----:B------:R-:W-:-:S06]  /*46d0*/  ULOP3.LUT UR5, URZ, UR5, URZ, 0x33, !UPT ;  /* 0x00000005ff057292 */ /* 0x000fcc000f8e33ff */
[----:B------:R-:W-:-:S04]  /*46e0*/  IMAD.U32 R0, RZ, RZ, UR5 ;  /* 0x00000005ff007e24 */ /* 0x000fc8000f8e00ff */
[----:B------:R2:W4:Y:S02]  /*46f0*/  REDUX UR7, R0 ;  /* 0x00000000000773c4 */ /* 0x0005240000000000 */
[----:B------:R1:W-:Y:S01]  /*4700*/  UTCATOMSWS.AND URZ, UR5 ;  /* 0x0000000500ff79e3 */ /* 0x0003e20008000000 */
[----:B--2---:R-:W-:Y:S01]  /*4710*/  LOP3.LUT R0, RZ, UR4, RZ, 0x33, !PT ;  /* 0x00000004ff007c12 */ /* 0x004fe2000f8e33ff */
[----:B------:R-:W-:Y:S02]  /*4720*/  VOTEU.ANY UR4, UPT, PT ;  /* 0x0000000000047886 */ /* 0x000fe400038e0100 */
[----:B------:R-:W-:Y:S02]  /*4730*/  UFLO.U32 UR4, UR4 ;  /* 0x00000004000472bd */ /* 0x000fe400080e0000 */
[----:B------:R-:W2:Y:S04]  /*4740*/  REDUX UR6, R0 ;  /* 0x00000000000673c4 */ /* 0x000ea80000000000 */
[----:B-1----:R-:W-:-:S02]  /*4750*/  ISETP.EQ.U32.AND P0, PT, R2, UR4, PT ;  /* 0x0000000402007c0c */ /* 0x002fc4000bf02070 */
[----:B----4-:R-:W-:-:S11]  /*4760*/  MOV R2, UR7 ;  /* 0x0000000700027c02 */ /* 0x010fd60008000f00 */
[----:B------:R1:W-:Y:S01]  /*4770*/  @P0 ATOMS.AND RZ, [UR8+0x14], R2 ;  /* 0x00001402ffff098c */ /* 0x0003e2000a800008 */
[----:B--2---:R-:W-:-:S05]  /*4780*/  IMAD.U32 R0, RZ, RZ, UR6 ;  /* 0x00000006ff007e24 */ /* 0x004fca000f8e00ff */
[----:B------:R1:W-:Y:S01]  /*4790*/  @P0 ATOMS.AND RZ, [UR8+0x18], R0 ;  /* 0x00001800ffff098c */ /* 0x0003e2000a800008 */
[----:B------:R-:W-:Y:S05]  /*47a0*/  BRA `(.L_x_91) ;  /* 0x0000000000147947 */ /* 0x000fea0003800000 */
.L_x_90:
[----:B------:R-:W-:Y:S02]  /*47b0*/  MOV R2, 0x47d0 ;  /* 0x000047d000027802 */ /* 0x000fe40000000f00 */
[----:B---3-5:R-:W-:Y:S05]  /*47c0*/  CALL.REL.NOINC `($__internal_0_$__cuda_sm10x_tcgen05_guardrail_trap_col_being_dealloced_not_returned_by_alloc) ;  /* 0x0000003c00e47944 */ /* 0x028fea0003c00000 */
[----:B------:R-:W-:Y:S05]  /*47d0*/  BRA `(.L_x_91) ;  /* 0x0000000000087947 */ /* 0x000fea0003800000 */
.L_x_89:
[----:B------:R-:W-:Y:S02]  /*47e0*/  MOV R2, 0x4800 ;  /* 0x0000480000027802 */ /* 0x000fe40000000f00 */
[----:B---3-5:R-:W-:Y:S05]  /*47f0*/  CALL.REL.NOINC `($__internal_2_$__cuda_sm10x_tcgen05_guardrail_trap_unallocated_columns_being_dealloced) ;  /* 0x0000003c00f07944 */ /* 0x028fea0003c00000 */
.L_x_91:
[----:B------:R-:W-:Y:S01]  /*4800*/  NOP ;  /* 0x0000000000007918 */ /* 0x000fe20000000000 */
[----:B------:R-:W-:Y:S05]  /*4810*/  EXIT ;  /* 0x000000000000794d */ /* 0x000fea0003800000 */
.L_x_62:
[----:B------:R-:W-:-:S09]  /*4820*/  UISETP.NE.OR UP0, UPT, UR13, 0x3, !UP4 ;  /* 0x000000030d00788c */ /* 0x000fd2000e705670 */
[----:B------:R-:W-:Y:S05]  /*4830*/  BRA.U UP0, `(.L_x_92) ;  /* 0x0000000d00347547 */ /* 0x000fea000b800000 */
[----:B------:R-:W2:Y:S01]  /*4840*/  LDCU.64 UR4, c[0x0][0x888] ;  /* 0x00011100ff0477ac */ /* 0x000ea20008000a00 */
[----:B------:R-:W3:Y:S01]  /*4850*/  S2UR UR10, SR_CgaCtaId ;  /* 0x00000000000a79c3 */ /* 0x000ee20000008800 */
[----:B------:R-:W-:Y:S02]  /*4860*/  HFMA2 R9, -RZ, RZ, 0, 0 ;  /* 0x00000000ff097431 */ /* 0x000fe400000001ff */
[----:B------:R-:W-:Y:S01]  /*4870*/  IMAD.MOV.U32 R11, RZ, RZ, 0x1 ;  /* 0x00000001ff0b7424 */ /* 0x000fe200078e00ff */
[----:B------:R-:W4:Y:S01]  /*4880*/  LDCU UR33, c[0x0][0x370] ;  /* 0x00006e00ff2177ac */ /* 0x000f220008000800 */
[----:B------:R-:W-:Y:S01]  /*4890*/  IMAD.MOV.U32 R10, RZ, RZ, RZ ;  /* 0x000000ffff0a7224 */ /* 0x000fe200078e00ff */
[----:B------:R-:W-:Y:S01]  /*48a0*/  MOV R8, 0x2000 ;  /* 0x0000200000087802 */ /* 0x000fe20000000f00 */
[----:B------:R-:W4:Y:S01]  /*48b0*/  LDCU.128 UR28, c[0x0][0xb10] ;  /* 0x00016200ff1c77ac */ /* 0x000f220008000c00 */
[----:B------:R-:W1:Y:S01]  /*48c0*/  LDC.64 R12, c[0x0][0x348] ;  /* 0x0000d200ff0c7b82 */ /* 0x000e620000000a00 */
[----:B------:R-:W3:Y:S01]  /*48d0*/  LDCU UR32, c[0x0][0x374] ;  /* 0x00006e80ff2077ac */ /* 0x000ee20008000800 */
[----:B------:R-:W3:Y:S01]  /*48e0*/  LDCU.64 UR26, c[0x0][0x890] ;  /* 0x00011200ff1a77ac */ /* 0x000ee20008000a00 */
[----:B--2---:R-:W-:Y:S01]  /*48f0*/  UISETP.NE.U32.AND UP0, UPT, UR4, URZ, UPT ;  /* 0x000000ff0400728c */ /* 0x004fe2000bf05070 */
[----:B------:R-:W2:Y:S01]  /*4900*/  LDCU UR16, c[0x0][0xb0c] ;  /* 0x00016180ff1077ac */ /* 0x000ea20008000800 */
[----:B------:R-:W2:Y:S01]  /*4910*/  LDCU UR38, c[0x0][0xb20] ;  /* 0x00016400ff2677ac */ /* 0x000ea20008000800 */
[----:B------:R-:W2:Y:S01]  /*4920*/  LDCU UR4, c[0x0][0xb30] ;  /* 0x00016600ff0477ac */ /* 0x000ea20008000800 */
[----:B------:R-:W-:Y:S01]  /*4930*/  UMOV UR17, 0x400 ;  /* 0x0000040000117882 */ /* 0x000fe20000000000 */
[----:B----4-:R-:W-:-:S02]  /*4940*/  UIMAD.WIDE.U32 UR6, UR33, UR28, URZ ;  /* 0x0000001c210672a5 */ /* 0x010fc4000f8e00ff */
[----:B---3--:R-:W-:Y:S02]  /*4950*/  UIMAD.WIDE.U32 UR8, UR32, UR31, URZ ;  /* 0x0000001f200872a5 */ /* 0x008fe4000f8e00ff */
[----:B------:R-:W-:Y:S02]  /*4960*/  ULEA UR17, UR10, UR17, 0x18 ;  /* 0x000000110a117291 */ /* 0x000fe4000f8ec0ff */
[----:B------:R-:W-:Y:S02]  /*4970*/  UISETP.NE.U32.AND UP6, UPT, UR26, URZ, UPT ;  /* 0x000000ff1a00728c */ /* 0x000fe4000bfc5070 */
[----:B------:R-:W-:Y:S02]  /*4980*/  UIADD3 UR34, UPT, UPT, UR17, 0xa0, URZ ;  /* 0x000000a011227890 */ /* 0x000fe4000fffe0ff */
[----:B------:R-:W-:Y:S02]  /*4990*/  UISETP.NE.AND.EX UP5, UPT, UR5, URZ, UPT, UP0 ;  /* 0x000000ff0500728c */ /* 0x000fe4000bfa5300 */
[----:B------:R-:W-:Y:S01]  /*49a0*/  UISETP.NE.AND UP0, UPT, UR42, 0x1, UPT ;  /* 0x000000012a00788c */ /* 0x000fe2000bf05270 */
[----:B------:R-:W-:Y:S01]  /*49b0*/  UMOV UR6, UR7 ;  /* 0x0000000700067c82 */ /* 0x000fe20008000000 */
[----:B------:R-:W-:Y:S01]  /*49c0*/  UMOV UR35, UR9 ;  /* 0x0000000900237c82 */ /* 0x000fe20008000000 */
[----:B--2---:R-:W-:-:S02]  /*49d0*/  UISETP.NE.AND UP0, UPT, UR16, 0x1, UPT ;  /* 0x000000011000788c */ /* 0x004fc4000bf05270 */
[----:B------:R-:W-:Y:S02]  /*49e0*/  UPLOP3.LUT UP4, UPT, UPT, UPT, UPT, 0x40, 0x4 ;  /* 0x000000000004789c */ /* 0x000fe40003f8e870 */
[----:B------:R-:W-:Y:S01]  /*49f0*/  UISETP.GE.AND UP2, UPT, UR42, 0x1, UPT ;  /* 0x000000012a00788c */ /* 0x000fe2000bf46270 */
[----:B------:R-:W2:Y:S01]  /*4a00*/  LDCU.64 UR14, c[0x0][0xb28] ;  /* 0x00016500ff0e77ac */ /* 0x000ea20008000a00 */
[----:B------:R-:W-:Y:S02]  /*4a10*/  UISETP.NE.AND.EX UP6, UPT, UR27, URZ, UPT, UP6 ;  /* 0x000000ff1b00728c */ /* 0x000fe4000bfc5360 */
[----:B------:R-:W-:Y:S02]  /*4a20*/  UPRMT UR34, UR10, 0x654, UR34 ;  /* 0x000006540a227896 */ /* 0x000fe40008000022 */
[----:B------:R-:W-:Y:S02]  /*4a30*/  USHF.R.U32.HI UR37, URZ, UR29, UR6 ;  /* 0x0000001dff257299 */ /* 0x000fe40008011606 */
[----:B------:R-:W-:-:S02]  /*4a40*/  USHF.R.U32.HI UR35, URZ, UR38, UR35 ;  /* 0x00000026ff237299 */ /* 0x000fc40008011623 */
[----:B------:R-:W-:Y:S02]  /*4a50*/  UISETP.NE.AND UP0, UPT, UR30, 0x1, UPT ;  /* 0x000000011e00788c */ /* 0x000fe4000bf05270 */
[----:B-1----:R-:W-:-:S11]  /*4a60*/  UISETP.NE.AND UP3, UPT, UR4, 0x1, UPT ;  /* 0x000000010400788c */ /* 0x002fd6000bf65270 */
.L_x_100:
[C---:B------:R-:W-:Y:S02]  /*4a70*/  LEA R3, R10.reuse, UR17, 0x3 ;  /* 0x000000110a037c11 */ /* 0x040fe4000f8e18ff */
[----:B------:R-:W-:Y:S02]  /*4a80*/  SHF.L.U32 R0, R9, 0x1f, RZ ;  /* 0x0000001f09007819 */ /* 0x000fe400000006ff */
[----:B------:R-:W-:Y:S02]  /*4a90*/  LEA R4, R10, UR17, 0x4 ;  /* 0x000000110a047c11 */ /* 0x000fe4000f8e20ff */
[----:B-1----:R-:W1:Y:S02]  /*4aa0*/  SYNCS.PHASECHK.TRANS64.TRYWAIT P0, [R3+URZ+0xc0], R0 ;  /* 0x0000c000030075a7 */ /* 0x002e6400080011ff */
[----:B-1----:R-:W-:Y:S05]  /*4ab0*/  @!P0 BRA `(.L_x_93) ;  /* 0x0000003800a48947 */ /* 0x002fea0003800000 */
.L_x_162:
[----:B------:R-:W3:Y:S01]  /*4ac0*/  LDS.128 R4, [R4+0x150] ;  /* 0x0001500004047984 */ /* 0x000ee20000000c00 */
[----:B------:R-:W-:Y:S01]  /*4ad0*/  UISETP.GE.AND UP0, UPT, UR42, 0x1, UPT ;  /* 0x000000012a00788c */ /* 0x000fe2000bf06270 */
[----:B------:R-:W-:Y:S01]  /*4ae0*/  @!PT LDS RZ, [RZ] ;  /* 0x00000000fffff984 */ /* 0x000fe20000000800 */
[----:B------:R-:W-:Y:S01]  /*4af0*/  @!PT LDS RZ, [RZ] ;  /* 0x00000000fffff984 */ /* 0x000fe20000000800 */
[----:B------:R-:W-:Y:S01]  /*4b00*/  @!PT LDS RZ, [RZ] ;  /* 0x00000000fffff984 */ /* 0x000fe20000000800 */
[----:B------:R-:W-:Y:S01]  /*4b10*/  @!PT LDS RZ, [RZ] ;  /* 0x00000000fffff984 */ /* 0x000fe20000000800 */
[----:B------:R4:W-:Y:S06]  /*4b20*/  MEMBAR.ALL.CTA ;  /* 0x0000000000007992 */ /* 0x0009ec0000008000 */
[----:B----4-:R-:W4:Y:S01]  /*4b30*/  FENCE.VIEW.ASYNC.S ;  /* 0x00000000000073c6 */ /* 0x010f220000000000 */
[----:B---3--:R-:W-:Y:S11]  /*4b40*/  LOP3.LUT P0, RZ, R6, 0x1, RZ, 0xc0, !PT ;  /* 0x0000000106ff7812 */ /* 0x008ff6000780c0ff */
[----:B------:R-:W-:Y:S02]  /*4b50*/  @!UPT UIADD3 URZ, UPT, UPT, URZ, URZ, URZ ;  /* 0x000000fffffff290 */ /* 0x000fe4000fffe0ff */
[----:B----4-:R-:W-:Y:S01]  /*4b60*/  VOTEU.ANY UP2, P0 ;  /* 0x0000000000ff7886 */ /* 0x010fe20000040100 */
[----:B------:R-:W-:Y:S11]  /*4b70*/  PLOP3.LUT P0, PT, PT, PT, UP2, 0x80, 0x8 ;  /* 0x000000000008781c */ /* 0x000ff60003f0f028 */
[----:B------:R-:W-:Y:S02]  /*4b80*/  @!UPT UIADD3 URZ, UPT, UPT, URZ, URZ, URZ ;  /* 0x000000fffffff290 */ /* 0x000fe4000fffe0ff */
[----:B-1----:R-:W-:Y:S02]  /*4b90*/  @P0 SHF.R.U32.HI R0, RZ, 0x10, R5 ;  /* 0x00000010ff000819 */ /* 0x002fe40000011605 */
[----:B------:R-:W-:Y:S02]  /*4ba0*/  @P0 MOV R2, R4 ;  /* 0x0000000400020202 */ /* 0x000fe40000000f00 */
[----:B------:R-:W-:Y:S01]  /*4bb0*/  @P0 R2UR UR4, R0 ;  /* 0x00000000000402ca */ /* 0x000fe200000e0000 */
[----:B------:R-:W-:Y:S01]  /*4bc0*/  VIADD R0, R3, 0xd0 ;  /* 0x000000d003007836 */ /* 0x000fe20000000000 */
[----:B------:R-:W-:Y:S02]  /*4bd0*/  @P0 LOP3.LUT R4, R5, 0xffff, RZ, 0xc0, !PT ;  /* 0x0000ffff05040812 */ /* 0x000fe400078ec0ff */
[----:B------:R-:W-:Y:S02]  /*4be0*/  @P0 R2UR UR6, R2 ;  /* 0x00000000020602ca */ /* 0x000fe400000e0000 */
[----:B------:R-:W-:Y:S02]  /*4bf0*/  PRMT R0, RZ, 0x654, R0 ;  /* 0x00000654ff007816 */ /* 0x000fe40000000000 */
[----:B------:R-:W-:Y:S02]  /*4c00*/  @P0 R2UR UR5, R4 ;  /* 0x00000000040502ca */ /* 0x000fe400000e0000 */
[----:B------:R1:W-:Y:S03]  /*4c10*/  SYNCS.ARRIVE.TRANS64.RED.A1T0 RZ, [R0+URZ], RZ ;  /* 0x000000ff00ff79a7 */ /* 0x0003e600081004ff */
[----:B------:R-:W-:Y:S04]  /*4c20*/  @UP2 UMOV UR25, UR4 ;  /* 0x0000000400192c82 */ /* 0x000fe80008000000 */
[----:B------:R-:W-:Y:S04]  /*4c30*/  @UP2 UMOV UR13, UR6 ;  /* 0x00000006000d2c82 */ /* 0x000fe80008000000 */
[----:B------:R-:W-:Y:S01]  /*4c40*/  @UP2 UMOV UR7, UR5 ;  /* 0x0000000500072c82 */ /* 0x000fe20008000000 */
[----:B------:R-:W-:Y:S05]  /*4c50*/  BRA.U !UP0, `(.L_x_94) ;  /* 0x0000000108c07547 */ /* 0x000fea000b800000 */
[----:B------:R-:W-:Y:S02]  /*4c60*/  UIMAD.WIDE.U32 UR10, UR7, UR31, URZ ;  /* 0x0000001f070a72a5 */ /* 0x000fe4000f8e00ff */
[----:B------:R-:W-:Y:S02]  /*4c70*/  UP2UR UR12, UPR, URZ, 0x4 ;  /* 0x00000004ff0c7883 */ /* 0x000fe40008000000 */
[----:B------:R-:W-:Y:S02]  /*4c80*/  UISETP.NE.AND UP2, UPT, UR30, 0x1, UPT ;  /* 0x000000011e00788c */ /* 0x000fe4000bf45270 */
[----:B------:R-:W-:Y:S02]  /*4c90*/  UIMAD.WIDE.U32 UR18, UR13, UR28, URZ ;  /* 0x0000001c0d1272a5 */ /* 0x000fe4000f8e00ff */
[----:B------:R-:W-:Y:S02]  /*4ca0*/  USEL UR4, UR32, UR35, !UP2 ;  /* 0x0000002320047287 */ /* 0x000fe4000d000000 */
[----:B------:R-:W-:Y:S02]  /*4cb0*/  UISETP.NE.AND UP0, UPT, UR16, 0x1, UPT ;  /* 0x000000011000788c */ /* 0x000fe4000bf05270 */
[----:B------:R-:W-:Y:S02]  /*4cc0*/  UP2UR UR24, UPR, URZ, 0x2 ;  /* 0x00000002ff187883 */ /* 0x000fe40008000000 */
[----:B------:R-:W-:Y:S02]  /*4cd0*/  UISETP.NE.AND UP1, UPT, UR42, 0x1, UPT ;  /* 0x000000012a00788c */ /* 0x000fe4000bf25270 */
[----:B--2---:R-:W-:Y:S02]  /*4ce0*/  UIMAD.WIDE.U32 UR20, UR4, UR14, URZ ;  /* 0x0000000e041472a5 */ /* 0x004fe4000f8e00ff */
[----:B------:R-:W-:Y:S01]  /*4cf0*/  USEL UR8, UR33, UR37, !UP0 ;  /* 0x0000002521087287 */ /* 0x000fe2000c000000 */
[----:B------:R-:W-:Y:S02]  /*4d00*/  UMOV UR5, UR11 ;  /* 0x0000000b00057c82 */ /* 0x000fe40008000000 */
[----:B------:R-:W-:Y:S02]  /*4d10*/  USHF.R.U32.HI UR6, URZ, UR38, UR5 ;  /* 0x00000026ff067299 */ /* 0x000fe40008011605 */
[----:B------:R-:W-:Y:S02]  /*4d20*/  UIMAD.WIDE.U32 UR22, UR8, UR14, URZ ;  /* 0x0000000e081672a5 */ /* 0x000fe4000f8e00ff */
[----:B------:R-:W-:Y:S02]  /*4d30*/  USEL UR6, UR7, UR6, !UP2 ;  /* 0x0000000607067287 */ /* 0x000fe4000d000000 */
[----:B------:R-:W-:Y:S02]  /*4d40*/  UISETP.NE.AND UP2, UPT, UR12, URZ, UPT ;  /* 0x000000ff0c00728c */ /* 0x000fe4000bf45270 */
[----:B------:R-:W-:Y:S01]  /*4d50*/  UIMAD.WIDE.U32 UR10, UR6, UR14, URZ ;  /* 0x0000000e060a72a5 */ /* 0x000fe2000f8e00ff */
[----:B------:R-:W-:Y:S02]  /*4d60*/  UMOV UR5, UR19 ;  /* 0x0000001300057c82 */ /* 0x000fe40008000000 */
[----:B------:R-:W-:Y:S03]  /*4d70*/  USHF.R.U32.HI UR9, URZ, UR29, UR5 ;  /* 0x0000001dff097299 */ /* 0x000fe60008011605 */
[----:B------:R-:W-:Y:S02]  /*4d80*/  UMOV UR5, UR21 ;  /* 0x0000001500057c82 */ /* 0x000fe40008000000 */
[----:B------:R-:W-:Y:S03]  /*4d90*/  @UP1 USHF.R.U32.HI UR4, URZ, UR15, UR5 ;  /* 0x0000000fff041299 */ /* 0x000fe60008011605 */
[----:B------:R-:W-:Y:S01]  /*4da0*/  UMOV UR5, UR23 ;  /* 0x0000001700057c82 */ /* 0x000fe20008000000 */
[----:B------:R-:W-:Y:S02]  /*4db0*/  UIMAD UR4, UR42, UR4, URZ ;  /* 0x000000042a0472a4 */ /* 0x000fe4000f8e02ff */
[----:B------:R-:W-:Y:S02]  /*4dc0*/  @UP1 USHF.R.U32.HI UR8, URZ, UR15, UR5 ;  /* 0x0000000fff081299 */ /* 0x000fe40008011605 */
[----:B------:R-:W-:Y:S02]  /*4dd0*/  USEL UR5, UR13, UR9, !UP0 ;  /* 0x000000090d057287 */ /* 0x000fe4000c000000 */
[----:B------:R-:W-:Y:S02]  /*4de0*/  UIMAD UR9, UR42, UR8, URZ ;  /* 0x000000082a0972a4 */ /* 0x000fe4000f8e02ff */
[----:B------:R-:W-:Y:S03]  /*4df0*/  UISETP.GE.AND UP0, UPT, UR6, UR4, UPT ;  /* 0x000000040600728c */ /* 0x000fe6000bf06270 */
[----:B------:R-:W-:Y:S01]  /*4e00*/  UMOV UR4, UR11 ;  /* 0x0000000b00047c82 */ /* 0x000fe20008000000 */
[----:B------:R-:W-:Y:S02]  /*4e10*/  UISETP.GE.OR UP0, UPT, UR5, UR9, UP0 ;  /* 0x000000090500728c */ /* 0x000fe40008706670 */
[----:B------:R-:W-:Y:S02]  /*4e20*/  USHF.R.U32.HI UR4, URZ, UR15, UR4 ;  /* 0x0000000fff047299 */ /* 0x000fe40008011604 */
[----:B------:R-:W-:Y:S02]  /*4e30*/  UIMAD.WIDE.U32 UR10, UR5, UR14, URZ ;  /* 0x0000000e050a72a5 */ /* 0x000fe4000f8e00ff */
[----:B------:R-:W-:Y:S04]  /*4e40*/  USEL UR12, UR6, UR4, !UP1 ;  /* 0x00000004060c7287 */ /* 0x000fe8000c800000 */
[----:B------:R-:W-:Y:S01]  /*4e50*/  UIADD3 UR9, UPT, UPT, -UR12, URZ, URZ ;  /* 0x000000ff0c097290 */ /* 0x000fe2000fffe1ff */
[----:B------:R-:W-:Y:S02]  /*4e60*/  @!UP0 UMOV UR4, UR11 ;  /* 0x0000000b00048c82 */ /* 0x000fe40008000000 */
[----:B------:R-:W-:Y:S02]  /*4e70*/  @!UP0 USHF.R.U32.HI UR4, URZ, UR15, UR4 ;  /* 0x0000000fff048299 */ /* 0x000fe40008011604 */
[----:B------:R-:W-:Y:S02]  /*4e80*/  UIMAD UR9, UR42, UR9, UR6 ;  /* 0x000000092a0972a4 */ /* 0x000fe4000f8e0206 */
[----:B------:R-:W-:Y:S02]  /*4e90*/  @!UP0 USEL UR4, UR5, UR4, !UP1 ;  /* 0x0000000405048287 */ /* 0x000fe4000c800000 */
[----:B------:R-:W-:Y:S02]  /*4ea0*/  UISETP.NE.AND UP1, UPT, UR24, URZ, UPT ;  /* 0x000000ff1800728c */ /* 0x000fe4000bf25270 */
[----:B------:R-:W-:Y:S02]  /*4eb0*/  @!UP0 UIMAD UR9, UR8, UR9, UR4 ;  /* 0x00000009080982a4 */ /* 0x000fe4000f8e0204 */
[----:B------:R-:W-:Y:S02]  /*4ec0*/  @!UP0 UIADD3 UR10, UPT, UPT, UR12, -UR4, URZ ;  /* 0x800000040c0a8290 */ /* 0x000fe4000fffe0ff */
[----:B------:R-:W-:Y:S02]  /*4ed0*/  UIADD3 UR4, UPT, UPT, -UR5, URZ, URZ ;  /* 0x000000ff05047290 */ /* 0x000fe4000fffe1ff */
[----:B------:R-:W-:Y:S02]  /*4ee0*/  UIADD3 UR8, UPT, UPT, -UR6, URZ, URZ ;  /* 0x000000ff06087290 */ /* 0x000fe4000fffe1ff */
[----:B------:R-:W-:Y:S02]  /*4ef0*/  @!UP0 UIMAD UR6, UR10, UR42, UR5 ;  /* 0x0000002a0a0682a4 */ /* 0x000fe4000f8e0205 */
[----:B------:R-:W-:Y:S02]  /*4f00*/  UIMAD UR13, UR16, UR4, UR13 ;  /* 0x00000004100d72a4 */ /* 0x000fe4000f8e020d */
[----:B------:R-:W-:Y:S01]  /*4f10*/  UIMAD UR7, UR30, UR8, UR7 ;  /* 0x000000081e0772a4 */ /* 0x000fe2000f8e0207 */
[----:B------:R-:W-:Y:S02]  /*4f20*/  @!UP0 UMOV UR5, UR9 ;  /* 0x0000000900058c82 */ /* 0x000fe40008000000 */
[----:B------:R-:W-:Y:S02]  /*4f30*/  UIMAD UR13, UR5, UR16, UR13 ;  /* 0x00000010050d72a4 */ /* 0x000fe4000f8e020d */
[----:B------:R-:W-:Y:S11]  /*4f40*/  UIMAD UR7, UR6, UR30, UR7 ;  /* 0x0000001e060772a4 */ /* 0x000ff6000f8e0207 */
[----:B------:R-:W-:Y:S01]  /*4f50*/  @!UPT UIADD3 URZ, UPT, UPT, URZ, URZ, URZ ;  /* 0x000000fffffff290 */ /* 0x000fe2000fffe0ff */
.L_x_94:
[----:B------:R-:W3:Y:S01]  /*4f60*/  @!UP3 LDCU.128 UR20, c[0x0][0xb10] ;  /* 0x00016200ff14b7ac */ /* 0x000ee20008000c00 */
[----:B------:R-:W-:Y:S02]  /*4f70*/  ISETP.NE.U32.AND P0, PT, RZ, UR26, PT ;  /* 0x0000001aff007c0c */ /* 0x000fe4000bf05070 */
[----:B------:R-:W-:Y:S02]  /*4f80*/  SHF.L.U32 R2, R11, 0x1f, RZ ;  /* 0x0000001f0b027819 */ /* 0x000fe400000006ff */
[----:B------:R-:W-:Y:S01]  /*4f90*/  ISETP.NE.AND.EX P0, PT, RZ, UR27, PT, P0 ;  /* 0x0000001bff007c0c */ /* 0x000fe2000bf05300 */
[----:B------:R-:W4:Y:S01]  /*4fa0*/  @!UP3 LDCU UR5, c[0x0][0xb0c] ;  /* 0x00016180ff05b7ac */ /* 0x000f220008000800 */
[----:B---3--:R-:W-:Y:S07]  /*4fb0*/  UIMAD.WIDE.U32 UR8, UR13, UR20, URZ ;  /* 0x000000140d0872a5 */ /* 0x008fee000f8e00ff */
[----:B------:R-:W-:Y:S01]  /*4fc0*/  @!UP3 UMOV UR4, UR9 ;  /* 0x000000090004bc82 */ /* 0x000fe20008000000 */
[----:B----4-:R-:W-:Y:S02]  /*4fd0*/  @!UP3 UISETP.NE.AND UP0, UPT, UR5, 0x1, UPT ;  /* 0x000000010500b88c */ /* 0x010fe4000bf05270 */
[----:B------:R-:W-:Y:S02]  /*4fe0*/  @!UP3 USHF.R.U32.HI UR4, URZ, UR21, UR4 ;  /* 0x00000015ff04b299 */ /* 0x000fe40008011604 */
[----:B------:R-:W-:Y:S02]  /*4ff0*/  UIMAD.WIDE.U32 UR8, UR7, UR23, URZ ;  /* 0x00000017070872a5 */ /* 0x000fe4000f8e00ff */
[----:B------:R-:W-:Y:S02]  /*5000*/  @!UP3 USEL UR10, UR13, UR4, !UP0 ;  /* 0x000000040d0ab287 */ /* 0x000fe4000c000000 */
[----:B------:R-:W-:Y:S03]  /*5010*/  @!UP3 UISETP.NE.AND UP0, UPT, UR22, 0x1, UPT ;  /* 0x000000011600b88c */ /* 0x000fe6000bf05270 */
[----:B------:R-:W-:Y:S02]  /*5020*/  @!UP3 UMOV UR6, UR9 ;  /* 0x000000090006bc82 */ /* 0x000fe40008000000 */
[----:B------:R-:W3:Y:S02]  /*5030*/  @!UP3 LDCU UR4, c[0x0][0xb20] ;  /* 0x00016400ff04b7ac */ /* 0x000ee40008000800 */
[----:B---3--:R-:W-:Y:S04]  /*5040*/  @!UP3 USHF.R.U32.HI UR6, URZ, UR4, UR6 ;  /* 0x00000004ff06b299 */ /* 0x008fe80008011606 */
[----:B------:R-:W-:Y:S04]  /*5050*/  @!UP3 USEL UR6, UR7, UR6, !UP0 ;  /* 0x000000060706b287 */ /* 0x000fe8000c000000 */
[----:B------:R-:W-:Y:S02]  /*5060*/  @!UP3 UIADD3 UR4, UPT, UPT, -UR10, UR6, URZ ;  /* 0x000000060a04b290 */ /* 0x000fe4000fffe1ff */
[----:B------:R-:W-:Y:S02]  /*5070*/  @!UP3 UIADD3 UR6, UPT, UPT, UR10, -UR6, URZ ;  /* 0x800000060a06b290 */ /* 0x000fe4000fffe0ff */
[----:B------:R-:W-:Y:S02]  /*5080*/  @!UP3 UIMAD UR13, UR4, UR5, UR13 ;  /* 0x00000005040db2a4 */ /* 0x000fe4000f8e020d */
[----:B------:R-:W-:Y:S01]  /*5090*/  @!UP3 UIMAD UR7, UR6, UR22, UR7 ;  /* 0x000000160607b2a4 */ /* 0x000fe2000f8e0207 */
[----:B------:R-:W-:Y:S11]  /*50a0*/  BRA.U UP4, `(.L_x_95) ;  /* 0x0000000104107547 */ /* 0x000ff6000b800000 */
[----:B------:R-:W-:Y:S04]  /*50b0*/  MOV R3, UR43 ;  /* 0x0000002b00037c02 */ /* 0x000fe80008000f00 */
[----:B------:R-:W-:Y:S04]  /*50c0*/  SHF.L.U32 R3, R3, 0x1f, RZ ;  /* 0x0000001f03037819 */ /* 0x000fe800000006ff */
[----:B------:R-:W3:Y:S02]  /*50d0*/  SYNCS.PHASECHK.TRANS64.TRYWAIT P1, [UR17+0xb8], R3 ;  /* 0x0000b803ff0075a7 */ /* 0x000ee40008021111 */
[----:B---3--:R-:W-:Y:S05]  /*50e0*/  @!P1 BRA `(.L_x_96) ;  /* 0x00000034002c9947 */ /* 0x008fea0003800000 */
.L_x_95:
[----:B------:R-:W-:Y:S05]  /*50f0*/  BRA.U !UP6, `(.L_x_97) ;  /* 0x000000010e387547 */ /* 0x000fea000b800000 */
[----:B------:R-:W-:Y:S01]  /*5100*/  UPLOP3.LUT UP1, UPT, UPT, UPT, UP5, 0x80, 0x8 ;  /* 0x000000000008789c */ /* 0x000fe20003f2f050 */
[----:B-1----:R-:W-:Y:S01]  /*5110*/  HFMA2 R0, -RZ, RZ, 0, 5.9604644775390625e-08 ;  /* 0x00000001ff007431 */ /* 0x002fe200000001ff */
[----:B------:R-:W1:Y:S01]  /*5120*/  LDCU.64 UR8, c[0x0][0x358] ;  /* 0x00006b00ff0877ac */ /* 0x000e620008000a00 */
[----:B------:R-:W-:Y:S03]  /*5130*/  IMAD.MOV.U32 R141, RZ, RZ, 0x1 ;  /* 0x00000001ff8d7424 */ /* 0x000fe600078e00ff */
[----:B------:R-:W-:Y:S05]  /*5140*/  PLOP3.LUT P1, PT, PT, PT, UP1, 0x80, 0x8 ;  /* 0x000000000008781c */ /* 0x000fea0003f2f018 */
[----:B------:R-:W3:Y:S01]  /*5150*/  @UP1 LDCU.64 UR4, c[0x0][0x888] ;  /* 0x00011100ff0417ac */ /* 0x000ee20008000a00 */
[----:B------:R-:W-:Y:S07]  /*5160*/  @UP1 UIMAD UR6, UR36, UR26, URZ ;  /* 0x0000001a240612a4 */ /* 0x000fee000f8e02ff */
[----:B------:R-:W-:Y:S01]  /*5170*/  @!P1 PRMT R141, R0, 0x7610, R141 ;  /* 0x00007610008d9816 */ /* 0x000fe2000000008d */
[----:B---3--:R-:W-:Y:S06]  /*5180*/  @UP1 UIMAD.WIDE UR4, UR6, 0x4, UR4 ;  /* 0x00000004060418a5 */ /* 0x008fec000f8e0204 */
[----:B------:R-:W-:Y:S01]  /*5190*/  IMAD.U32 R4, RZ, RZ, UR4 ;  /* 0x00000004ff047e24 */ /* 0x000fe2000f8e00ff */
[----:B------:R-:W-:Y:S04]  /*51a0*/  MOV R5, UR5 ;  /* 0x0000000500057c02 */ /* 0x000fe80008000f00 */
[----:B------:R-:W3:Y:S01]  /*51b0*/  @!UP1 LDCU UR4, c[0x0][0x880] ;  /* 0x00011000ff0497ac */ /* 0x000ee20008000800 */
[----:B-1---5:R4:W5:Y:S02]  /*51c0*/  @P1 LDG.E R71, desc[UR8][R4.64] ;  /* 0x0000000804471981 */ /* 0x022964000c1e1900 */
[----:B---34-:R-:W-:Y:S07]  /*51d0*/  @!P1 IMAD.U32 R71, RZ, RZ, UR4 ;  /* 0x00000004ff479e24 */ /* 0x018fee000f8e00ff */
.L_x_97:
[----:B-----5:R-:W-:Y:S01]  /*51e0*/  @!P0 FSETP.EQ.AND P2, PT, R71, RZ, PT ;  /* 0x000000ff4700820b */ /* 0x020fe20003f42000 */
[----:B------:R-:W-:Y:S01]  /*51f0*/  @!UPT UIADD3 URZ, UPT, UPT, URZ, URZ, URZ ;  /* 0x000000fffffff290 */ /* 0x000fe2000fffe0ff */
[----:B------:R-:W-:Y:S11]  /*5200*/  @!P0 BRA `(.L_x_98) ;  /* 0x0000000000148947 */ /* 0x000ff60003800000 */
[----:B------:R-:W-:Y:S02]  /*5210*/  LOP3.LUT P0, RZ, R141, 0xff, RZ, 0xc0, !PT ;  /* 0x000000ff8dff7812 */ /* 0x000fe4000780c0ff */
[----:B------:R-:W-:Y:S04]  /*5220*/  PLOP3.LUT P2, PT, PT, PT, UP1, 0x80, 0x8 ;  /* 0x000000000008781c */ /* 0x000fe80003f4f018 */
[----:B------:R-:W-:Y:S07]  /*5230*/  PLOP3.LUT P2, PT, P2, PT, PT, 0x8, 0x80 ;  /* 0x000000000080781c */ /* 0x000fee000174e170 */
[----:B------:R-:W-:Y:S11]  /*5240*/  @P0 FSETP.EQ.AND P2, PT, R71, RZ, PT ;  /* 0x000000ff4700020b */ /* 0x000ff60003f42000 */
[----:B------:R-:W-:Y:S02]  /*5250*/  @!UPT UIADD3 URZ, UPT, UPT, URZ, URZ, URZ ;  /* 0x000000fffffff290 */ /* 0x000fe4000fffe0ff */
.L_x_98:
[----:B------:R-:W3:Y:S01]  /*5260*/  SYNCS.PHASECHK.TRANS64.TRYWAIT P0, [UR17+0xa8], R2 ;  /* 0x0000a802ff0075a7 */ /* 0x000ee20008001111 */
[----:B------:R-:W-:Y:S02]  /*5270*/  ELECT P1, URZ, PT ;  /* 0x0000000000ff782f */ /* 0x000fe40003820000 */
[----:B------:R-:W-:Y:S01]  /*5280*/  IADD3 R10, PT, PT, R10, 0x1, RZ ;  /* 0x000000010a0a7810 */ /* 0x000fe20007ffe0ff */
[----:B---3--:R-:W-:Y:S10]  /*5290*/  @!P0 BRA `(.L_x_99) ;  /* 0x0000003000d88947 */ /* 0x008ff40003800000 */
.L_x_165:
[----:B------:R-:W-:Y:S01]  /*52a0*/  PLOP3.LUT P1, PT, P2, P1, PT, 0xf2, 0x2f ;  /* 0x00000000002f781c */ /* 0x000fe20001723e72 */
[----:B------:R-:W-:Y:S01]  /*52b0*/  UMOV UR18, 0x0 ;  /* 0x0000000000127882 */ /* 0x000fe20000000000 */
[----:B------:R-:W-:Y:S01]  /*52c0*/  UMOV UR19, 0x10000000 ;  /* 0x1000000000137882 */ /* 0x000fe20000000000 */
[----:B------:R-:W-:Y:S01]  /*52d0*/  UMOV UR12, UR36 ;  /* 0x00000024000c7c82 */ /* 0x000fe20008000000 */
[----:B------:R-:W-:Y:S01]  /*52e0*/  LOP3.LUT R11, R11, 0x1, RZ, 0x3c, !PT ;  /* 0x000000010b0b7812 */ /* 0x000fe200078e3cff */
[----:B------:R-:W-:Y:S01]  /*52f0*/  UMOV UR36, UR25 ;  /* 0x0000001900247c82 */ /* 0x000fe20008000000 */
[----:B------:R-:W-:Y:S07]  /*5300*/  UPLOP3.LUT UP4, UPT, UPT, UPT, UPT, 0x80, 0x8 ;  /* 0x000000000008789c */ /* 0x000fee0003f8f070 */
[----:B-1----:R-:W-:Y:S01]  /*5310*/  @!P1 IADD3 R2, P0, PT, R12, 0x580, RZ ;  /* 0x000005800c029810 */ /* 0x002fe20007f1e0ff */
[----:B------:R-:W-:Y:S03]  /*5320*/  VOTEU.ALL UP0, P1 ;  /* 0x0000000000ff7886 */ /* 0x000fe60000800000 */
[----:B------:R-:W-:Y:S01]  /*5330*/  @!P1 R2UR UR5, R2 ;  /* 0x00000000020592ca */ /* 0x000fe200000e0000 */
[----:B------:R-:W-:Y:S01]  /*5340*/  @!P1 IMAD.X R0, RZ, RZ, R13, P0 ;  /* 0x000000ffff009224 */ /* 0x000fe200000e060d */
[----:B------:R-:W-:Y:S01]  /*5350*/  @!UP0 USHF.L.U32 UR10, UR46, 0x6, URZ ;  /* 0x000000062e0a8899 */ /* 0x000fe200080006ff */
[----:B------:R-:W-:Y:S01]  /*5360*/  ISETP.NE.AND P0, PT, R10, 0x2, PT ;  /* 0x000000020a00780c */ /* 0x000fe20003f05270 */
[----:B------:R-:W-:Y:S02]  /*5370*/  @!UP0 USHF.L.U32 UR11, UR45, 0x7, URZ ;  /* 0x000000072d0b8899 */ /* 0x000fe400080006ff */
[----:B------:R-:W-:Y:S01]  /*5380*/  @!P1 R2UR UR4, R0 ;  /* 0x00000000000492ca */ /* 0x000fe200000e0000 */
[----:B------:R-:W-:Y:S01]  /*5390*/  @!UP0 UIADD3 UR8, UPT, UPT, UR17, 0x200, URZ ;  /* 0x0000020011088890 */ /* 0x000fe2000fffe0ff */
[----:B------:R-:W-:Y:S01]  /*53a0*/  SEL R0, RZ, 0x1, P0 ;  /* 0x00000001ff007807 */ /* 0x000fe20000000000 */
[----:B------:R-:W-:Y:S01]  /*53b0*/  @!UP0 UIADD3 UR9, UPT, UPT, UR17, 0xa0, URZ ;  /* 0x000000a011098890 */ /* 0x000fe2000fffe0ff */
[----:B------:R-:W-:Y:S01]  /*53c0*/  SEL R10, R10, RZ, P0 ;  /* 0x000000ff0a0a7207 */ /* 0x000fe20000000000 */
[----:B------:R-:W-:Y:S01]  /*53d0*/  VOTEU.ALL UP0, P1 ;  /* 0x0000000000ff7886 */ /* 0x000fe20000800000 */
[----:B------:R-:W-:Y:S01]  /*53e0*/  LOP3.LUT R9, R9, R0, RZ, 0x3c, !PT ;  /* 0x0000000009097212 */ /* 0x000fe200078e3cff */
[----:B------:R-:W-:Y:S01]  /*53f0*/  IMAD.U32 R2, RZ, RZ, UR5 ;  /* 0x00000005ff027e24 */ /* 0x000fe2000f8e00ff */
[----:B------:R-:W-:Y:S02]  /*5400*/  UIADD3 UR46, UPT, UPT, UR7, UR59, URZ ;  /* 0x0000003b072e7290 */ /* 0x000fe4000fffe0ff */
[----:B------:R-:W-:Y:S03]  /*5410*/  UIADD3 UR45, UPT, UPT, UR13, UR55, URZ ;  /* 0x000000370d2d7290 */ /* 0x000fe6000fffe0ff */
[----:B------:R-:W-:Y:S01]  /*5420*/  IMAD.U32 R3, RZ, RZ, UR4 ;  /* 0x00000004ff037e24 */ /* 0x000fe2000f8e00ff */
[----:B------:R-:W-:Y:S04]  /*5430*/  @!P1 R2UR UR4, R2 ;  /* 0x00000000020492ca */ /* 0x000fe800000e0000 */
[----:B------:R-:W-:Y:S11]  /*5440*/  @!P1 R2UR UR5, R3 ;  /* 0x00000000030592ca */ /* 0x000ff600000e0000 */
[----:B------:R-:W-:Y:S02]  /*5450*/  @!UPT UIADD3 URZ, UPT, UPT, URZ, URZ, URZ ;  /* 0x000000fffffff290 */ /* 0x000fe4000fffe0ff */
[----:B------:R1:W-:Y:S01]  /*5460*/  @!UP0 UTMALDG.3D [UR8], [UR4], desc[UR18] ;  /* 0x00001208040085b4 */ /* 0x0003e20008011000 */
[----:B------:R1:W-:Y:S01]  /*5470*/  @!P1 SYNCS.ARRIVE.TRANS64.RED.A0TR RZ, [UR17+0xa0], R8 ;  /* 0x0000a008ffff99a7 */ /* 0x0003e20008300411 */
[----:B------:R-:W-:Y:S01]  /*5480*/  SYNCS.ARRIVE.TRANS64.RED.A1T0 RZ, [UR34], RZ ;  /* 0x000000ffffff79a7 */ /* 0x000fe20008100422 */
[----:B------:R-:W-:Y:S05]  /*5490*/  BRA.U UP2, `(.L_x_100) ;  /* 0xfffffff502747547 */ /* 0x000fea000b83ffff */
[----:B------:R-:W-:Y:S07]  /*54a0*/  MOV R0, UR17 ;  /* 0x0000001100007c02 */ /* 0x000fee0008000f00 */
.L_x_101:
[----:B---3--:R-:W-:-:S04]  /*54b0*/  SHF.L.U32 R2, R11, 0x1f, RZ ;  /* 0x0000001f0b027819 */ /* 0x008fc800000006ff */
[----:B------:R3:W4:Y:S03]  /*54c0*/  SYNCS.PHASECHK.TRANS64.TRYWAIT P0, [R0+URZ+0xa8], R2 ;  /* 0x0000a802000075a7 */ /* 0x00072600080011ff */
[----:B----4-:R-:W-:Y:S05]  /*54d0*/  @!P0 NANOSLEEP.SYNCS 0x989680 ;  /* 0x009896800000895d */ /* 0x010fea0003900000 */
[----:B------:R-:W4:Y:S02]  /*54e0*/  @!P0 SYNCS.PHASECHK.TRANS64 P0, [R0+URZ+0xa8], R2 ;  /* 0x0000a802000085a7 */ /* 0x000f2400080010ff */
[----:B-12-4-:R-:W-:Y:S05]  /*54f0*/  @P0 EXIT ;  /* 0x000000000000094d */ /* 0x016fea0003800000 */
[----:B------:R-:W-:Y:S05]  /*5500*/  BRA `(.L_x_101) ;  /* 0xfffffffc00e87947 */ /* 0x000fea000383ffff */
.L_x_92:
[----:B------:R-:W-:-:S06]  /*5510*/  UISETP.GE.AND UP0, UPT, UR13, 0x4, UPT ;  /* 0x000000040d00788c */ /* 0x000fcc000bf06270 */
[----:B------:R-:W-:-:S13]  /*5520*/  PLOP3.LUT P0, PT, PT, PT, UP0, 0x80, 0x8 ;  /* 0x000000000008781c */ /* 0x000fda0003f0f008 */
[----:B-1----:R-:W-:Y:S05]  /*5530*/  @!P0 EXIT ;  /* 0x000000000000894d */ /* 0x002fea0003800000 */
[----:B------:R-:W1:Y:S08]  /*5540*/  S2UR UR4, SR_CgaCtaId ;  /* 0x00000000000479c3 */ /* 0x000e700000008800 */
[----:B------:R-:W-:Y:S01]  /*5550*/  BAR.SYNC.DEFER_BLOCKING 0x6, 0xa0 ;  /* 0x0182800000007b1d */ /* 0x000fe20000010000 */
[C---:B------:R-:W-:Y:S01]  /*5560*/  IMAD.SHL.U32 R4, R131.reuse, 0x40, RZ ;  /* 0x0000004083047824 */ /* 0x040fe200078e00ff */
[----:B------:R-:W-:Y:S01]  /*5570*/  CS2R R146, SRZ ;  /* 0x0000000000927805 */ /* 0x000fe2000001ff00 */
[C---:B------:R-:W-:Y:S01]  /*5580*/  IMAD.SHL.U32 R140, R131.reuse, 0x8, RZ ;  /* 0x00000008838c7824 */ /* 0x040fe200078e00ff */
[----:B------:R-:W-:Y:S01]  /*5590*/  CS2R R144, SRZ ;  /* 0x0000000000907805 */ /* 0x000fe2000001ff00 */
[C---:B------:R-:W-:Y:S01]  /*55a0*/  IMAD.SHL.U32 R148, R131.reuse, 0x10, RZ ;  /* 0x0000001083947824 */ /* 0x040fe200078e00ff */
[----:B------:R-:W-:Y:S01]  /*55b0*/  UMOV UR44, 0x400 ;  /* 0x00000400002c7882 */ /* 0x000fe20000000000 */
[----:B------:R-:W-:Y:S01]  /*55c0*/  LOP3.LUT R5, R4, 0x180, RZ, 0xc0, !PT ;  /* 0x0000018004057812 */ /* 0x000fe200078ec0ff */
[----:B------:R-:W2:Y:S01]  /*55d0*/  LDC.64 R136, c[0x0][0x888] ;  /* 0x00022200ff887b82 */ /* 0x000ea20000000a00 */
[----:B------:R-:W-:Y:S01]  /*55e0*/  IMAD.U32 R69, R131, 0x10000, RZ ;  /* 0x0001000083457824 */ /* 0x000fe200078e00ff */
[----:B------:R-:W-:Y:S01]  /*55f0*/  LOP3.LUT R150, R148, 0x20, RZ, 0xc0, !PT ;  /* 0x0000002094967812 */ /* 0x000fe200078ec0ff */
[----:B------:R-:W-:Y:S01]  /*5600*/  IMAD.MOV.U32 R68, RZ, RZ, RZ ;  /* 0x000000ffff447224 */ /* 0x000fe200078e00ff */
[----:B------:R-:W-:Y:S01]  /*5610*/  LOP3.LUT R140, R5, 0x30, R140, 0xf8, !PT ;  /* 0x00000030058c7812 */ /* 0x000fe200078ef88c */
[----:B------:R-:W3:Y:S01]  /*5620*/  LDCU UR53, c[0x0][0x370] ;  /* 0x00006e00ff3577ac */ /* 0x000ee20008000800 */
[----:B------:R-:W-:-:S02]  /*5630*/  LOP3.LUT R69, R69, 0x600000, RZ, 0xc0, !PT ;  /* 0x0060000045457812 */ /* 0x000fc400078ec0ff */
[----:B------:R-:W4:Y:S01]  /*5640*/  LDC.64 R138, c[0x0][0x890] ;  /* 0x00022400ff8a7b82 */ /* 0x000f220000000a00 */
[----:B------:R-:W-:Y:S01]  /*5650*/  LOP3.LUT R140, R140, 0x1e40, R4, 0xf8, !PT ;  /* 0x00001e408c8c7812 */ /* 0x000fe200078ef804 */
[----:B------:R-:W2:Y:S01]  /*5660*/  LDCU.64 UR62, c[0x0][0x348] ;  /* 0x00006900ff3e77ac */ /* 0x000ea20008000a00 */
[----:B------:R-:W-:Y:S01]  /*5670*/  LOP3.LUT R148, R148, 0x40, RZ, 0xc0, !PT ;  /* 0x0000004094947812 */ /* 0x000fe200078ec0ff */
[----:B------:R-:W2:Y:S04]  /*5680*/  LDCU UR43, c[0x0][0xb0c] ;  /* 0x00016180ff2b77ac */ /* 0x000ea80008000800 */
[----:B------:R-:W2:Y:S01]  /*5690*/  LDC.64 R134, c[0x0][0x8b0] ;  /* 0x00022c00ff867b82 */ /* 0x000ea20000000a00 */
[----:B-1----:R-:W-:Y:S01]  /*56a0*/  ULEA UR44, UR4, UR44, 0x18 ;  /* 0x0000002c042c7291 */ /* 0x002fe2000f8ec0ff */
[----:B------:R-:W1:Y:S06]  /*56b0*/  LDCU UR61, c[0x0][0xb20] ;  /* 0x00016400ff3d77ac */ /* 0x000e6c0008000800 */
[----:B------:R-:W1:Y:S01]  /*56c0*/  LDC.64 R132, c[0x0][0x8a8] ;  /* 0x00022a00ff847b82 */ /* 0x000e620000000a00 */
[----:B------:R-:W-:Y:S01]  /*56d0*/  VIADD R149, R140, UR44 ;  /* 0x0000002c8c957c36 */ /* 0x000fe20008000000 */
[----:B------:R-:W-:Y:S01]  /*56e0*/  UIADD3 UR4, UPT, UPT, UR44, 0x2200, URZ ;  /* 0x000022002c047890 */ /* 0x000fe2000fffe0ff */
[----:B------:R-:W3:Y:S01]  /*56f0*/  LDS R0, [UR44+0x170] ;  /* 0x0001702cff007984 */ /* 0x000ee20008000800 */
[----:B------:R-:W1:Y:S02]  /*5700*/  LDCU UR39, c[0x0][0xb30] ;  /* 0x00016600ff2777ac */ /* 0x000e640008000800 */
[----:B------:R-:W-:-:S02]  /*5710*/  IADD3 R150, PT, PT, -R150, 0x200, R149 ;  /* 0x0000020096967810 */ /* 0x000fc40007ffe195 */
[----:B------:R-:W-:Y:S01]  /*5720*/  IADD3 R149, PT, PT, -R148, 0x200, R149 ;  /* 0x0000020094957810 */ /* 0x000fe20007ffe195 */
[----:B------:R-:W-:Y:S01]  /*5730*/  IMAD.U32 R151, RZ, RZ, UR4 ;  /* 0x00000004ff977e24 */ /* 0x000fe2000f8e00ff */
[----:B------:R-:W1:Y:S01]  /*5740*/  LDCU.64 UR56, c[0x0][0x888] ;  /* 0x00011100ff3877ac */ /* 0x000e620008000a00 */
[----:B------:R-:W-:Y:S01]  /*5750*/  IMAD.IADD R148, R150, 0x1, -R148 ;  /* 0x0000000196947824 */ /* 0x000fe200078e0a94 */
[----:B------:R-:W1:Y:S01]  /*5760*/  LDCU.64 UR40, c[0x0][0xb28] ;  /* 0x00016500ff2877ac */ /* 0x000e620008000a00 */
[----:B------:R-:W1:Y:S01]  /*5770*/  LDCU.128 UR48, c[0x0][0xb10] ;  /* 0x00016200ff3077ac */ /* 0x000e620008000c00 */
[----:B------:R-:W1:Y:S01]  /*5780*/  LDCU UR52, c[0x0][0x374] ;  /* 0x00006e80ff3477ac */ /* 0x000e620008000800 */
[----:B------:R-:W-:Y:S01]  /*5790*/  UIADD3 UR58, UPT, UPT, UR44, 0x200, URZ ;  /* 0x000002002c3a7890 */ /* 0x000fe2000fffe0ff */
[----:B--234-:R-:W-:-:S11]  /*57a0*/  IMAD.IADD R69, R0, 0x1, R69 ;  /* 0x0000000100457824 */ /* 0x01cfd600078e0245 */
.L_x_119:
[----:B------:R-:W-:Y:S02]  /*57b0*/  LEA R3, R144, UR44, 0x3 ;  /* 0x0000002c90037c11 */ /* 0x000fe4000f8e18ff */
[----:B------:R-:W-:Y:S02]  /*57c0*/  SHF.L.U32 R0, R146, 0x1f, RZ ;  /* 0x0000001f92007819 */ /* 0x000fe400000006ff */
[----:B------:R-:W-:Y:S02]  /*57d0*/  LEA R4, R144, UR44, 0x4 ;  /* 0x0000002c90047c11 */ /* 0x000fe4000f8e20ff */
[----:B--2---:R-:W2:Y:S02]  /*57e0*/  SYNCS.PHASECHK.TRANS64.TRYWAIT P0, [R3+URZ+0xc0], R0 ;  /* 0x0000c000030075a7 */ /* 0x004ea400080011ff */
[----:B-12---:R-:W-:Y:S05]  /*57f0*/  @!P0 BRA `(.L_x_102) ;  /* 0x0000002c00988947 */ /* 0x006fea0003800000 */
.L_x_166:
        /* <DEDUP_REMOVED lines=11> */
[----:B------:R-:W-:Y:S01]  /*58b0*/  PLOP3.LUT P0, PT, PT, PT, UP1, 0x80, 0x8 ;  /* 0x000000000008781c */ /* 0x000fe20003f0f018 */
[----:B------:R-:W-:Y:S11]  /*58c0*/  UP2UR UR47, UPR, URZ, 0x2 ;  /* 0x00000002ff2f7883 */ /* 0x000ff60008000000 */
[----:B------:R-:W-:Y:S01]  /*58d0*/  @!UPT UIADD3 URZ, UPT, UPT, URZ, URZ, URZ ;  /* 0x000000fffffff290 */ /* 0x000fe2000fffe0ff */
[----:B--2---:R-:W-:Y:S02]  /*58e0*/  @P0 SHF.R.U32.HI R0, RZ, 0x10, R5 ;  /* 0x00000010ff000819 */ /* 0x004fe40000011605 */
        /* <DEDUP_REMOVED lines=12> */
[----:B-1----:R-:W-:Y:S02]  /*59b0*/  UIMAD.WIDE.U32 UR4, UR52, UR51, URZ ;  /* 0x00000033340472a5 */ /* 0x002fe4000f8e00ff */
[----:B------:R-:W-:Y:S02]  /*59c0*/  UIMAD.WIDE.U32 UR6, UR53, UR48, URZ ;  /* 0x00000030350672a5 */ /* 0x000fe4000f8e00ff */
[----:B------:R-:W-:Y:S02]  /*59d0*/  UISETP.NE.AND UP0, UPT, UR50, 0x1, UPT ;  /* 0x000000013200788c */ /* 0x000fe4000bf05270 */
[----:B------:R-:W-:Y:S02]  /*59e0*/  UIMAD.WIDE.U32 UR8, UR37, UR51, URZ ;  /* 0x00000033250872a5 */ /* 0x000fe4000f8e00ff */
[----:B------:R-:W-:Y:S02]  /*59f0*/  UIMAD.WIDE.U32 UR10, UR38, UR48, URZ ;  /* 0x00000030260a72a5 */ /* 0x000fe4000f8e00ff */
[----:B------:R-:W-:Y:S02]  /*5a00*/  UISETP.NE.AND UP1, UPT, UR43, 0x1, UPT ;  /* 0x000000012b00788c */ /* 0x000fe4000bf25270 */
[----:B------:R-:W-:Y:S01]  /*5a10*/  UISETP.NE.AND UP2, UPT, UR42, 0x1, UPT ;  /* 0x000000012a00788c */ /* 0x000fe2000bf45270 */
[----:B------:R-:W-:Y:S02]  /*5a20*/  UMOV UR4, UR5 ;  /* 0x0000000500047c82 */ /* 0x000fe40008000000 */
[----:B------:R-:W-:Y:S03]  /*5a30*/  USHF.R.U32.HI UR5, URZ, UR61, UR4 ;  /* 0x0000003dff057299 */ /* 0x000fe60008011604 */
[----:B------:R-:W-:Y:S02]  /*5a40*/  UMOV UR4, UR7 ;  /* 0x0000000700047c82 */ /* 0x000fe40008000000 */
[----:B------:R-:W-:Y:S02]  /*5a50*/  USHF.R.U32.HI UR7, URZ, UR49, UR4 ;  /* 0x00000031ff077299 */ /* 0x000fe40008011604 */
[----:B------:R-:W-:Y:S02]  /*5a60*/  USEL UR4, UR52, UR5, !UP0 ;  /* 0x0000000534047287 */ /* 0x000fe4000c000000 */
[----:B------:R-:W-:Y:S01]  /*5a70*/  USEL UR7, UR53, UR7, !UP1 ;  /* 0x0000000735077287 */ /* 0x000fe2000c800000 */
[----:B------:R-:W-:Y:S01]  /*5a80*/  UMOV UR5, UR9 ;  /* 0x0000000900057c82 */ /* 0x000fe20008000000 */
[----:B------:R-:W-:Y:S02]  /*5a90*/  UIMAD.WIDE.U32 UR8, UR4, UR40, URZ ;  /* 0x00000028040872a5 */ /* 0x000fe4000f8e00ff */
[----:B------:R-:W-:Y:S03]  /*5aa0*/  USHF.R.U32.HI UR6, URZ, UR61, UR5 ;  /* 0x0000003dff067299 */ /* 0x000fe60008011605 */
[----:B------:R-:W-:Y:S01]  /*5ab0*/  UMOV UR5, UR11 ;  /* 0x0000000b00057c82 */ /* 0x000fe20008000000 */
[----:B------:R-:W-:Y:S02]  /*5ac0*/  UIMAD.WIDE.U32 UR10, UR7, UR40, URZ ;  /* 0x00000028070a72a5 */ /* 0x000fe4000f8e00ff */
[----:B------:R-:W-:Y:S02]  /*5ad0*/  USHF.R.U32.HI UR12, URZ, UR49, UR5 ;  /* 0x00000031ff0c7299 */ /* 0x000fe40008011605 */
[----:B------:R-:W-:Y:S01]  /*5ae0*/  USEL UR6, UR37, UR6, !UP0 ;  /* 0x0000000625067287 */ /* 0x000fe2000c000000 */
[----:B------:R-:W-:Y:S02]  /*5af0*/  UMOV UR5, UR9 ;  /* 0x0000000900057c82 */ /* 0x000fe40008000000 */
[----:B------:R-:W-:Y:S01]  /*5b00*/  UMOV UR10, UR11 ;  /* 0x0000000b000a7c82 */ /* 0x000fe20008000000 */
[----:B------:R-:W-:Y:S02]  /*5b10*/  @UP2 USHF.R.U32.HI UR4, URZ, UR41, UR5 ;  /* 0x00000029ff042299 */ /* 0x000fe40008011605 */
[----:B------:R-:W-:Y:S02]  /*5b20*/  @UP2 USHF.R.U32.HI UR7, URZ, UR41, UR10 ;  /* 0x00000029ff072299 */ /* 0x000fe4000801160a */
[----:B------:R-:W-:Y:S02]  /*5b30*/  UIMAD UR4, UR42, UR4, URZ ;  /* 0x000000042a0472a4 */ /* 0x000fe4000f8e02ff */
[----:B------:R-:W-:Y:S02]  /*5b40*/  UIMAD.WIDE.U32 UR10, UR6, UR40, URZ ;  /* 0x00000028060a72a5 */ /* 0x000fe4000f8e00ff */
[----:B------:R-:W-:Y:S02]  /*5b50*/  USEL UR5, UR38, UR12, !UP1 ;  /* 0x0000000c26057287 */ /* 0x000fe4000c800000 */
[----:B------:R-:W-:Y:S02]  /*5b60*/  UIMAD UR8, UR42, UR7, URZ ;  /* 0x000000072a0872a4 */ /* 0x000fe4000f8e02ff */
[----:B------:R-:W-:Y:S03]  /*5b70*/  UISETP.GE.AND UP0, UPT, UR6, UR4, UPT ;  /* 0x000000040600728c */ /* 0x000fe6000bf06270 */
[----:B------:R-:W-:Y:S01]  /*5b80*/  UMOV UR4, UR11 ;  /* 0x0000000b00047c82 */ /* 0x000fe20008000000 */
[----:B------:R-:W-:Y:S02]  /*5b90*/  UISETP.GE.OR UP0, UPT, UR5, UR8, UP0 ;  /* 0x000000080500728c */ /* 0x000fe40008706670 */
[----:B------:R-:W-:Y:S02]  /*5ba0*/  USHF.R.U32.HI UR4, URZ, UR41, UR4 ;  /* 0x00000029ff047299 */ /* 0x000fe40008011604 */
[----:B------:R-:W-:Y:S02]  /*5bb0*/  UIMAD.WIDE.U32 UR8, UR5, UR40, URZ ;  /* 0x00000028050872a5 */ /* 0x000fe4000f8e00ff */
[----:B------:R-:W-:Y:S02]  /*5bc0*/  USEL UR11, UR6, UR4, !UP2 ;  /* 0x00000004060b7287 */ /* 0x000fe4000d000000 */
[----:B------:R-:W-:Y:S02]  /*5bd0*/  UIADD3 UR8, UPT, UPT, -UR5, URZ, URZ ;  /* 0x000000ff05087290 */ /* 0x000fe4000fffe1ff */
[----:B------:R-:W-:Y:S01]  /*5be0*/  UIADD3 UR10, UPT, UPT, -UR11, URZ, URZ ;  /* 0x000000ff0b0a7290 */ /* 0x000fe2000fffe1ff */
[----:B------:R-:W-:Y:S01]  /*5bf0*/  @!UP0 UMOV UR4, UR9 ;  /* 0x0000000900048c82 */ /* 0x000fe20008000000 */
[----:B------:R-:W-:Y:S02]  /*5c00*/  UIADD3 UR9, UPT, UPT, -UR6, URZ, URZ ;  /* 0x000000ff06097290 */ /* 0x000fe4000fffe1ff */
[----:B------:R-:W-:Y:S02]  /*5c10*/  @!UP0 USHF.R.U32.HI UR4, URZ, UR41, UR4 ;  /* 0x00000029ff048299 */ /* 0x000fe40008011604 */
[----:B------:R-:W-:Y:S02]  /*5c20*/  UIMAD UR10, UR42, UR10, UR6 ;  /* 0x0000000a2a0a72a4 */ /* 0x000fe4000f8e0206 */
[----:B------:R-:W-:Y:S04]  /*5c30*/  @!UP0 USEL UR4, UR5, UR4, !UP2 ;  /* 0x0000000405048287 */ /* 0x000fe8000d000000 */
[----:B------:R-:W-:Y:S02]  /*5c40*/  @!UP0 UIMAD UR10, UR7, UR10, UR4 ;  /* 0x0000000a070a82a4 */ /* 0x000fe4000f8e0204 */
[----:B------:R-:W-:Y:S02]  /*5c50*/  @!UP0 UIADD3 UR11, UPT, UPT, UR11, -UR4, URZ ;  /* 0x800000040b0b8290 */ /* 0x000fe4000fffe0ff */
[----:B------:R-:W-:Y:S02]  /*5c60*/  UIMAD UR7, UR43, UR8, UR38 ;  /* 0x000000082b0772a4 */ /* 0x000fe4000f8e0226 */
[----:B------:R-:W-:Y:S02]  /*5c70*/  @!UP0 UIMAD UR6, UR11, UR42, UR5 ;  /* 0x0000002a0b0682a4 */ /* 0x000fe4000f8e0205 */
[----:B------:R-:W-:Y:S01]  /*5c80*/  UIMAD UR4, UR50, UR9, UR37 ;  /* 0x00000009320472a4 */ /* 0x000fe2000f8e0225 */
[----:B------:R-:W-:Y:S02]  /*5c90*/  @!UP0 UMOV UR5, UR10 ;  /* 0x0000000a00058c82 */ /* 0x000fe40008000000 */
[----:B------:R-:W-:Y:S02]  /*5ca0*/  UIMAD UR38, UR5, UR43, UR7 ;  /* 0x0000002b052672a4 */ /* 0x000fe4000f8e0207 */
[----:B------:R-:W-:Y:S11]  /*5cb0*/  UIMAD UR37, UR6, UR50, UR4 ;  /* 0x00000032062572a4 */ /* 0x000ff6000f8e0204 */
[----:B------:R-:W-:Y:S01]  /*5cc0*/  @!UPT UIADD3 URZ, UPT, UPT, URZ, URZ, URZ ;  /* 0x000000fffffff290 */ /* 0x000fe2000fffe0ff */
.L_x_103:
[----:B-1----:R-:W-:Y:S01]  /*5cd0*/  UISETP.NE.AND UP0, UPT, UR39, 0x1, UPT ;  /* 0x000000012700788c */ /* 0x002fe2000bf05270 */
[----:B------:R-:W-:Y:S10]  /*5ce0*/  IADD3 R144, PT, PT, R144, 0x1, RZ ;  /* 0x0000000190907810 */ /* 0x000ff40007ffe0ff */
[----:B------:R-:W1:Y:S01]  /*5cf0*/  @!UP0 LDCU.128 UR12, c[0x0][0xb10] ;  /* 0x00016200ff0c87ac */ /* 0x000e620008000c00 */
[----:B------:R-:W3:Y:S01]  /*5d00*/  @!UP0 LDCU UR5, c[0x0][0xb0c] ;  /* 0x00016180ff0587ac */ /* 0x000ee20008000800 */
[----:B------:R-:W4:Y:S01]  /*5d10*/  @!UP0 LDCU UR10, c[0x0][0xb20] ;  /* 0x00016400ff0a87ac */ /* 0x000f220008000800 */
[----:B-1----:R-:W-:Y:S02]  /*5d20*/  UIMAD.WIDE.U32 UR8, UR38, UR12, URZ ;  /* 0x0000000c260872a5 */ /* 0x002fe4000f8e00ff */
[----:B------:R-:W-:Y:S02]  /*5d30*/  UIMAD.WIDE.U32 UR6, UR37, UR15, URZ ;  /* 0x0000000f250672a5 */ /* 0x000fe4000f8e00ff */
[----:B------:R-:W-:Y:S03]  /*5d40*/  @!UP0 UISETP.NE.AND UP1, UPT, UR14, 0x1, UPT ;  /* 0x000000010e00888c */ /* 0x000fe6000bf25270 */
[----:B------:R-:W-:Y:S01]  /*5d50*/  @!UP0 UMOV UR4, UR9 ;  /* 0x0000000900048c82 */ /* 0x000fe20008000000 */
[----:B---3--:R-:W-:Y:S02]  /*5d60*/  @!UP0 UISETP.NE.AND UP2, UPT, UR5, 0x1, UPT ;  /* 0x000000010500888c */ /* 0x008fe4000bf45270 */
[----:B------:R-:W-:Y:S01]  /*5d70*/  @!UP0 USHF.R.U32.HI UR4, URZ, UR13, UR4 ;  /* 0x0000000dff048299 */ /* 0x000fe20008011604 */
[----:B------:R-:W-:Y:S02]  /*5d80*/  @!UP0 UMOV UR6, UR7 ;  /* 0x0000000700068c82 */ /* 0x000fe40008000000 */
[----:B----4-:R-:W-:Y:S02]  /*5d90*/  @!UP0 USHF.R.U32.HI UR6, URZ, UR10, UR6 ;  /* 0x0000000aff068299 */ /* 0x010fe40008011606 */
[----:B------:R-:W-:Y:S02]  /*5da0*/  @!UP0 USEL UR7, UR38, UR4, !UP2 ;  /* 0x0000000426078287 */ /* 0x000fe4000d000000 */
[----:B------:R-:W-:Y:S04]  /*5db0*/  @!UP0 USEL UR6, UR37, UR6, !UP1 ;  /* 0x0000000625068287 */ /* 0x000fe8000c800000 */
[----:B------:R-:W-:Y:S02]  /*5dc0*/  @!UP0 UIADD3 UR4, UPT, UPT, -UR7, UR6, URZ ;  /* 0x0000000607048290 */ /* 0x000fe4000fffe1ff */
[----:B------:R-:W-:Y:S02]  /*5dd0*/  @!UP0 UIADD3 UR6, UPT, UPT, UR7, -UR6, URZ ;  /* 0x8000000607068290 */ /* 0x000fe4000fffe0ff */
[----:B------:R-:W-:Y:S02]  /*5de0*/  @!UP0 UIMAD UR38, UR4, UR5, UR38 ;  /* 0x00000005042682a4 */ /* 0x000fe4000f8e0226 */
[----:B------:R-:W-:Y:S02]  /*5df0*/  @!UP0 UIMAD UR37, UR6, UR14, UR37 ;  /* 0x0000000e062582a4 */ /* 0x000fe4000f8e0225 */
[----:B------:R-:W-:Y:S09]  /*5e00*/  ULOP3.LUT UP0, URZ, UR58, 0x1b0, URZ, 0xc0, !UPT ;  /* 0x000001b03aff7892 */ /* 0x000ff2000f80c0ff */
[----:B------:R-:W-:Y:S05]  /*5e10*/  BRA.U !UP0, `(.L_x_104) ;  /* 0x0000000108407547 */ /* 0x000fea000b800000 */
[----:B------:R-:W1:Y:S01]  /*5e20*/  LDCU.64 UR8, c[0x4][0x80] ;  /* 0x01001000ff0877ac */ /* 0x000e620008000a00 */
[----:B------:R-:W-:Y:S01]  /*5e30*/  MOV R3, 0x0 ;  /* 0x0000000000037802 */ /* 0x000fe20000000f00 */
[----:B------:R-:W-:Y:S02]  /*5e40*/  HFMA2 R12, -RZ, RZ, 0, 5.9604644775390625e-08 ;  /* 0x00000001ff0c7431 */ /* 0x000fe400000001ff */
[----:B------:R-:W-:Y:S02]  /*5e50*/  IMAD.MOV.U32 R8, RZ, RZ, 0x70 ;  /* 0x00000070ff087424 */ /* 0x000fe400078e00ff */
[----:B------:R-:W-:Y:S01]  /*5e60*/  IMAD.MOV.U32 R13, RZ, RZ, RZ ;  /* 0x000000ffff0d7224 */ /* 0x000fe200078e00ff */
[----:B------:R-:W3:Y:S01]  /*5e70*/  LDCU.64 UR6, c[0x4][0x88] ;  /* 0x01001100ff0677ac */ /* 0x000ee20008000a00 */
[----:B------:R-:W4:Y:S01]  /*5e80*/  LDC.64 R2, c[0x4][R3] ;  /* 0x0100000003027b82 */ /* 0x000f220000000a00 */
[----:B------:R-:W2:Y:S01]  /*5e90*/  LDCU.64 UR4, c[0x4][0x8] ;  /* 0x01000100ff0477ac */ /* 0x000ea20008000a00 */
[----:B-1----:R-:W-:Y:S01]  /*5ea0*/  MOV R5, UR9 ;  /* 0x0000000900057c02 */ /* 0x002fe20008000f00 */
[----:B------:R-:W-:Y:S01]  /*5eb0*/  IMAD.U32 R4, RZ, RZ, UR8 ;  /* 0x00000008ff047e24 */ /* 0x000fe2000f8e00ff */
[----:B---3--:R-:W-:Y:S01]  /*5ec0*/  MOV R7, UR7 ;  /* 0x0000000700077c02 */ /* 0x008fe20008000f00 */
[----:B------:R-:W-:Y:S01]  /*5ed0*/  IMAD.U32 R6, RZ, RZ, UR6 ;  /* 0x00000006ff067e24 */ /* 0x000fe2000f8e00ff */
[----:B--2---:R-:W-:Y:S01]  /*5ee0*/  MOV R11, UR5 ;  /* 0x00000005000b7c02 */ /* 0x004fe20008000f00 */
[----:B------:R-:W-:Y:S02]  /*5ef0*/  IMAD.U32 R10, RZ, RZ, UR4 ;  /* 0x00000004ff0a7e24 */ /* 0x000fe4000f8e00ff */
[----:B------:R-:W-:Y:S07]  /*5f00*/  LEPC R20, `(.L_x_104) ;  /* 0x000000001014794e */ /* 0x000fee0000000000 */
[----:B----45:R-:W-:Y:S05]  /*5f10*/  CALL.ABS.NOINC R2 ;  /* 0x0000000002007343 */ /* 0x030fea0003c00000 */
.L_x_104:
[----:B------:R-:W-:Y:S01]  /*5f20*/  LOP3.LUT P0, RZ, R151, 0x1b0, RZ, 0xc0, !PT ;  /* 0x000001b097ff7812 */ /* 0x000fe2000780c0ff */
[----:B------:R-:W-:Y:S11]  /*5f30*/  BSSY.RECONVERGENT B6, `(.L_x_105) ;  /* 0x0000013000067945 */ /* 0x000ff60003800200 */
[----:B------:R-:W-:Y:S01]  /*5f40*/  @!UPT UIADD3 URZ, UPT, UPT, URZ, URZ, URZ ;  /* 0x000000fffffff290 */ /* 0x000fe2000fffe0ff */
[----:B------:R-:W-:Y:S05]  /*5f50*/  @!P0 BRA `(.L_x_106) ;  /* 0x0000000000408947 */ /* 0x000fea0003800000 */
        /* <DEDUP_REMOVED lines=16> */
.L_x_106:
[----:B------:R-:W-:Y:S05]  /*6060*/  BSYNC.RECONVERGENT B6 ;  /* 0x0000000000067941 */ /* 0x000fea0003800200 */
.L_x_105:
[----:B------:R-:W-:Y:S01]  /*6070*/  ISETP.NE.U32.AND P3, PT, R138, RZ, PT ;  /* 0x000000ff8a00720c */ /* 0x000fe20003f65070 */
[----:B------:R-:W-:Y:S01]  /*6080*/  UISETP.NE.AND UP1, UPT, UR60, URZ, UPT ;  /* 0x000000ff3c00728c */ /* 0x000fe2000bf25270 */
[----:B------:R-:W-:Y:S02]  /*6090*/  ISETP.NE.U32.AND P4, PT, R134, RZ, PT ;  /* 0x000000ff8600720c */ /* 0x000fe40003f85070 */
[----:B------:R-:W-:Y:S02]  /*60a0*/  ISETP.NE.AND.EX P3, PT, R139, RZ, PT, P3 ;  /* 0x000000ff8b00720c */ /* 0x000fe40003f65330 */
[----:B------:R-:W-:Y:S02]  /*60b0*/  PLOP3.LUT P1, PT, PT, PT, PT, 0x8, 0x80 ;  /* 0x000000000080781c */ /* 0x000fe40003f2e170 */
[----:B------:R-:W-:Y:S02]  /*60c0*/  PLOP3.LUT P0, PT, PT, PT, UP1, 0x80, 0x8 ;  /* 0x000000000008781c */ /* 0x000fe40003f0f018 */
[----:B------:R-:W-:Y:S02]  /*60d0*/  ISETP.NE.AND.EX P4, PT, R135, RZ, PT, P4 ;  /* 0x000000ff8700720c */ /* 0x000fe40003f85340 */
[----:B------:R-:W1:Y:S09]  /*60e0*/  @UP1 LDCU.64 UR4, c[0x0][0x888] ;  /* 0x00011100ff0417ac */ /* 0x000e720008000a00 */
[----:B------:R-:W-:Y:S01]  /*60f0*/  @P0 PLOP3.LUT P1, PT, P3, PT, PT, 0x80, 0x8 ;  /* 0x000000000008081c */ /* 0x000fe20001f2f070 */
[----:B-1----:R-:W-:Y:S04]  /*6100*/  @UP1 UISETP.NE.U32.AND UP0, UPT, UR4, URZ, UPT ;  /* 0x000000ff0400128c */ /* 0x002fe8000bf05070 */
[----:B------:R-:W-:Y:S04]  /*6110*/  @UP1 UISETP.NE.AND.EX UP0, UPT, UR5, URZ, UPT, UP0 ;  /* 0x000000ff0500128c */ /* 0x000fe8000bf05300 */
[----:B------:R-:W-:Y:S01]  /*6120*/  @UP1 USEL UR4, URZ, 0xffffffff, UP0 ;  /* 0xffffffffff041887 */ /* 0x000fe20008000000 */
[----:B------:R-:W-:Y:S11]  /*6130*/  @!P3 BRA `(.L_x_107) ;  /* 0x000000000030b947 */ /* 0x000ff60003800000 */
[----:B------:R-:W-:Y:S01]  /*6140*/  ISETP.NE.U32.AND P2, PT, R136, RZ, PT ;  /* 0x000000ff8800720c */ /* 0x000fe20003f45070 */
[----:B------:R-:W1:Y:S01]  /*6150*/  LDCU.64 UR6, c[0x0][0x358] ;  /* 0x00006b00ff0677ac */ /* 0x000e620008000a00 */
[----:B------:R-:W-:Y:S02]  /*6160*/  IMAD.MOV.U32 R141, RZ, RZ, 0x1 ;  /* 0x00000001ff8d7424 */ /* 0x000fe400078e00ff */
[----:B------:R-:W-:Y:S11]  /*6170*/  ISETP.NE.AND.EX P2, PT, R137, RZ, PT, P2 ;  /* 0x000000ff8900720c */ /* 0x000ff60003f45320 */
[----:B------:R-:W-:Y:S02]  /*6180*/  @!UPT UIADD3 URZ, UPT, UPT, URZ, URZ, URZ ;  /* 0x000000fffffff290 */ /* 0x000fe4000fffe0ff */
[----:B------:R-:W3:Y:S01]  /*6190*/  @P2 LDC.64 R2, c[0x0][0x888] ;  /* 0x00022200ff022b82 */ /* 0x000ee20000000a00 */
[----:B--2---:R-:W-:Y:S04]  /*61a0*/  @P2 IMAD R0, R138, UR36, RZ ;  /* 0x000000248a002c24 */ /* 0x004fe8000f8e02ff */
[----:B---3--:R-:W-:Y:S04]  /*61b0*/  @P2 IMAD.WIDE R2, R0, 0x4, R2 ;  /* 0x0000000400022825 */ /* 0x008fe800078e0202 */
[----:B------:R-:W-:Y:S01]  /*61c0*/  HFMA2 R0, -RZ, RZ, 0, 5.9604644775390625e-08 ;  /* 0x00000001ff007431 */ /* 0x000fe200000001ff */
[----:B-1---5:R1:W5:Y:S04]  /*61d0*/  @P2 LDG.E R71, desc[UR6][R2.64] ;  /* 0x0000000602472981 */ /* 0x022368000c1e1900 */
[----:B------:R-:W-:Y:S01]  /*61e0*/  @!P2 PRMT R141, R0, 0x7610, R141 ;  /* 0x00007610008da816 */ /* 0x000fe2000000008d */
[----:B-1----:R-:W3:Y:S06]  /*61f0*/  @!P2 LDC R71, c[0x0][0x880] ;  /* 0x00022000ff47ab82 */ /* 0x002eec0000000800 */
.L_x_107:
[----:B------:R-:W-:Y:S05]  /*6200*/  @!P4 BRA `(.L_x_108) ;  /* 0x000000000024c947 */ /* 0x000fea0003800000 */
[----:B------:R-:W-:Y:S01]  /*6210*/  ISETP.NE.U32.AND P2, PT, R132, RZ, PT ;  /* 0x000000ff8400720c */ /* 0x000fe20003f45070 */
[----:B------:R-:W1:Y:S03]  /*6220*/  LDCU.64 UR6, c[0x0][0x358] ;  /* 0x00006b00ff0677ac */ /* 0x000e660008000a00 */
[----:B------:R-:W-:Y:S11]  /*6230*/  ISETP.NE.AND.EX P2, PT, R133, RZ, PT, P2 ;  /* 0x000000ff8500720c */ /* 0x000ff60003f45320 */
[----:B------:R-:W-:Y:S02]  /*6240*/  @!UPT UIADD3 URZ, UPT, UPT, URZ, URZ, URZ ;  /* 0x000000fffffff290 */ /* 0x000fe4000fffe0ff */
[----:B------:R-:W4:Y:S01]  /*6250*/  @P2 LDC.64 R2, c[0x0][0x8a8] ;  /* 0x00022a00ff022b82 */ /* 0x000f220000000a00 */
[----:B--2---:R-:W-:Y:S04]  /*6260*/  @P2 IMAD R0, R134, UR36, RZ ;  /* 0x0000002486002c24 */ /* 0x004fe8000f8e02ff */
[----:B----4-:R-:W-:Y:S05]  /*6270*/  @P2 IMAD.WIDE R2, R0, 0x4, R2 ;  /* 0x0000000400022825 */ /* 0x010fea00078e0202 */
[----:B-1---5:R1:W5:Y:S02]  /*6280*/  @P2 LDG.E R70, desc[UR6][R2.64] ;  /* 0x0000000602462981 */ /* 0x022364000c1e1900 */
[----:B-1----:R-:W4:Y:S02]  /*6290*/  @!P2 LDC R70, c[0x0][0x8a0] ;  /* 0x00022800ff46ab82 */ /* 0x002f240000000800 */
.L_x_108:
[----:B---3-5:R-:W-:Y:S01]  /*62a0*/  @P0 FSETP.NEU.AND P4, PT, R71, RZ, PT ;  /* 0x000000ff4700020b */ /* 0x028fe20003f8d000 */
[----:B--2---:R-:W-:Y:S01]  /*62b0*/  IMAD.U32 R0, RZ, RZ, UR4 ;  /* 0x00000004ff007e24 */ /* 0x004fe2000f8e00ff */
[----:B------:R-:W-:Y:S01]  /*62c0*/  @P0 LOP3.LUT P2, RZ, R141, 0xff, RZ, 0xc0, !PT ;  /* 0x000000ff8dff0812 */ /* 0x000fe2000784c0ff */
[----:B------:R-:W-:Y:S01]  /*62d0*/  BSSY B1, `(.L_x_109) ;  /* 0x000003e000017945 */ /* 0x000fe20003800000 */
[----:B------:R-:W-:Y:S02]  /*62e0*/  @P0 SEL R2, RZ, 0xffffffff, P4 ;  /* 0xffffffffff020807 */ /* 0x000fe40002000000 */
[----:B------:R-:W-:Y:S02]  /*62f0*/  CS2R R18, SRZ ;  /* 0x0000000000127805 */ /* 0x000fe4000001ff00 */
[----:B------:R-:W-:Y:S02]  /*6300*/  LEA R143, R68, UR44, 0x3 ;  /* 0x0000002c448f7c11 */ /* 0x000fe4000f8e18ff */
[----:B------:R-:W-:Y:S02]  /*6310*/  CS2R R16, SRZ ;  /* 0x0000000000107805 */ /* 0x000fe4000001ff00 */
[----:B------:R-:W-:Y:S02]  /*6320*/  @P1 SEL R2, R0, R2, !P2 ;  /* 0x0000000200021207 */ /* 0x000fe40005000000 */
[----:B------:R-:W-:Y:S02]  /*6330*/  CS2R R26, SRZ ;  /* 0x00000000001a7805 */ /* 0x000fe4000001ff00 */
[----:B------:R-:W-:Y:S02]  /*6340*/  SHF.L.U32 R4, R147, 0x1f, RZ ;  /* 0x0000001f93047819 */ /* 0x000fe400000006ff */
[----:B------:R-:W-:Y:S02]  /*6350*/  CS2R R24, SRZ ;  /* 0x0000000000187805 */ /* 0x000fe4000001ff00 */
[----:B------:R-:W-:Y:S02]  /*6360*/  @P0 LOP3.LUT R2, R2, 0x1, RZ, 0xc0, !PT ;  /* 0x0000000102020812 */ /* 0x000fe400078ec0ff */
[----:B------:R-:W-:Y:S02]  /*6370*/  CS2R R30, SRZ ;  /* 0x00000000001e7805 */ /* 0x000fe4000001ff00 */
[----:B------:R-:W-:Y:S02]  /*6380*/  PLOP3.LUT P5, PT, PT, PT, PT, 0x8, 0x80 ;  /* 0x000000000080781c */ /* 0x000fe40003fae170 */
[----:B------:R-:W-:Y:S02]  /*6390*/  CS2R R28, SRZ ;  /* 0x00000000001c7805 */ /* 0x000fe4000001ff00 */
[----:B------:R-:W-:Y:S01]  /*63a0*/  ISETP.NE.U32.OR P1, PT, R2, 0x1, !P0 ;  /* 0x000000010200780c */ /* 0x000fe20004725470 */
[----:B------:R-:W-:Y:S01]  /*63b0*/  IMAD R2, R68, 0x40, R69 ;  /* 0x0000004044027824 */ /* 0x000fe200078e0245 */
[----:B------:R-:W-:Y:S02]  /*63c0*/  CS2R R34, SRZ ;  /* 0x0000000000227805 */ /* 0x000fe4000001ff00 */
[----:B------:R-:W-:Y:S09]  /*63d0*/  CS2R R32, SRZ ;  /* 0x0000000000207805 */ /* 0x000ff2000001ff00 */
[----:B------:R-:W-:Y:S04]  /*63e0*/  @P1 SHF.L.U32 R0, R145, 0x1f, RZ ;  /* 0x0000001f91001819 */ /* 0x000fe800000006ff */
[----:B------:R-:W1:Y:S01]  /*63f0*/  @P1 SYNCS.PHASECHK.TRANS64.TRYWAIT P0, [UR44+0xa0], R0 ;  /* 0x0000a000ff0015a7 */ /* 0x000e62000800112c */
[----:B------:R2:W3:Y:S01]  /*6400*/  SYNCS.PHASECHK.TRANS64.TRYWAIT P4, [R143+URZ+0xe0], R4 ;  /* 0x0000e0048f0075a7 */ /* 0x0004e200080811ff */
[----:B-1----:R-:W-:Y:S01]  /*6410*/  @P1 PLOP3.LUT P5, PT, P0, PT, PT, 0x8, 0x80 ;  /* 0x000000000080181c */ /* 0x002fe200007ae170 */
[----:B------:R-:W-:Y:S01]  /*6420*/  @!UPT UIADD3 URZ, UPT, UPT, URZ, URZ, URZ ;  /* 0x000000fffffff290 */ /* 0x000fe2000fffe0ff */
[----:B--23--:R-:W-:Y:S11]  /*6430*/  @!P1 BRA `(.L_x_110) ;  /* 0x00000000009c9947 */ /* 0x00cff60003800000 */
[----:B------:R-:W-:Y:S01]  /*6440*/  ISETP.NE.U32.AND P0, PT, RZ, UR56, PT ;  /* 0x00000038ff007c0c */ /* 0x000fe2000bf05070 */
[----:B------:R-:W-:Y:S01]  /*6450*/  BSSY B0, `(.L_x_111) ;  /* 0x0000016000007945 */ /* 0x000fe20003800000 */
[----:B------:R-:W-:Y:S02]  /*6460*/  FSETP.NEU.AND P2, PT, R71, RZ, PT ;  /* 0x000000ff4700720b */ /* 0x000fe40003f4d000 */
[----:B------:R-:W-:Y:S02]  /*6470*/  CS2R R34, SRZ ;  /* 0x0000000000227805 */ /* 0x000fe4000001ff00 */
[----:B------:R-:W-:Y:S02]  /*6480*/  ISETP.NE.AND.EX P0, PT, RZ, UR57, PT, P0 ;  /* 0x00000039ff007c0c */ /* 0x000fe4000bf05300 */
[----:B------:R-:W-:Y:S02]  /*6490*/  CS2R R32, SRZ ;  /* 0x0000000000207805 */ /* 0x000fe4000001ff00 */
[----:B------:R-:W-:Y:S02]  /*64a0*/  LOP3.LUT P1, RZ, R141, 0xff, RZ, 0xc0, !PT ;  /* 0x000000ff8dff7812 */ /* 0x000fe4000782c0ff */
[----:B------:R-:W-:Y:S02]  /*64b0*/  CS2R R30, SRZ ;  /* 0x00000000001e7805 */ /* 0x000fe4000001ff00 */
[----:B------:R-:W-:Y:S02]  /*64c0*/  SEL R0, RZ, 0xffffffff, P2 ;  /* 0xffffffffff007807 */ /* 0x000fe40001000000 */
[----:B------:R-:W-:Y:S02]  /*64d0*/  CS2R R28, SRZ ;  /* 0x00000000001c7805 */ /* 0x000fe4000001ff00 */
[----:B------:R-:W-:Y:S02]  /*64e0*/  SEL R3, RZ, 0xffffffff, P0 ;  /* 0xffffffffff037807 */ /* 0x000fe40000000000 */
[----:B------:R-:W-:Y:S02]  /*64f0*/  CS2R R26, SRZ ;  /* 0x00000000001a7805 */ /* 0x000fe4000001ff00 */
[----:B------:R-:W-:Y:S02]  /*6500*/  CS2R R24, SRZ ;  /* 0x0000000000187805 */ /* 0x000fe4000001ff00 */
[----:B------:R-:W-:Y:S02]  /*6510*/  CS2R R18, SRZ ;  /* 0x0000000000127805 */ /* 0x000fe4000001ff00 */
[----:B------:R-:W-:Y:S02]  /*6520*/  @P3 SEL R0, R3, R0, !P1 ;  /* 0x0000000003003207 */ /* 0x000fe40004800000 */
[----:B------:R-:W-:Y:S02]  /*6530*/  CS2R R16, SRZ ;  /* 0x0000000000107805 */ /* 0x000fe4000001ff00 */
[----:B------:R-:W-:Y:S04]  /*6540*/  LOP3.LUT R0, R0, 0x1, RZ, 0xc0, !PT ;  /* 0x0000000100007812 */ /* 0x000fe800078ec0ff */
[----:B------:R-:W-:Y:S01]  /*6550*/  ISETP.NE.U32.AND P0, PT, R0, 0x1, PT ;  /* 0x000000010000780c */ /* 0x000fe20003f05070 */
[----:B------:R-:W-:Y:S01]  /*6560*/  @!UPT UIADD3 URZ, UPT, UPT, URZ, URZ, URZ ;  /* 0x000000fffffff290 */ /* 0x000fe2000fffe0ff */
[----:B------:R-:W-:Y:S11]  /*6570*/  @!P5 BRA `(.L_x_112) ;  /* 0x00000000000cd947 */ /* 0x000ff60003800000 */
[----:B------:R-:W-:Y:S04]  /*6580*/  SHF.L.U32 R3, R145, 0x1f, RZ ;  /* 0x0000001f91037819 */ /* 0x000fe800000006ff */
[----:B------:R-:W1:Y:S02]  /*6590*/  SYNCS.PHASECHK.TRANS64.TRYWAIT P1, [UR44+0xa0], R3 ;  /* 0x0000a003ff0075a7 */ /* 0x000e64000802112c */
[----:B-1----:R-:W-:Y:S05]  /*65a0*/  @!P1 BRA `(.L_x_113) ;  /* 0x0000002000409947 */ /* 0x002fea0003800000 */
.L_x_112:
[----:B------:R-:W-:Y:S05]  /*65b0*/  BSYNC B0 ;  /* 0x0000000000007941 */ /* 0x000fea0003800000 */
.L_x_111:
[----:B------:R2:W3:Y:S01]  /*65c0*/  @P0 LDS.128 R32, [R140+UR44+0x200] ;  /* 0x0002002c8c200984 */ /* 0x0004e20008000c00 */
[----:B------:R-:W5:Y:S01]  /*65d0*/  S2UR UR5, SR_CgaCtaId ;  /* 0x00000000000579c3 */ /* 0x000f620000008800 */
[----:B------:R-:W-:Y:S01]  /*65e0*/  UIADD3 UR4, UPT, UPT, UR44, 0xa8, URZ ;  /* 0x000000a82c047890 */ /* 0x000fe2000fffe0ff */
[----:B------:R-:W-:Y:S01]  /*65f0*/  LOP3.LUT R145, R145, 0x1, RZ, 0x3c, !PT ;  /* 0x0000000191917812 */ /* 0x000fe200078e3cff */
[----:B------:R2:W1:Y:S04]  /*6600*/  @P0 LDS.128 R28, [R150+0x10] ;  /* 0x00001000961c0984 */ /* 0x0004680000000c00 */
[----:B------:R2:W1:Y:S04]  /*6610*/  @P0 LDS.128 R24, [R149+0x20] ;  /* 0x0000200095180984 */ /* 0x0004680000000c00 */
[----:B------:R2:W1:Y:S01]  /*6620*/  @P0 LDS.128 R16, [R148+0x30] ;  /* 0x0000300094100984 */ /* 0x0004620000000c00 */
[----:B------:R-:W-:Y:S01]  /*6630*/  @!PT LDS RZ, [RZ] ;  /* 0x00000000fffff984 */ /* 0x000fe20000000800 */
[----:B------:R-:W-:Y:S01]  /*6640*/  @!PT LDS RZ, [RZ] ;  /* 0x00000000fffff984 */ /* 0x000fe20000000800 */
[----:B------:R-:W-:Y:S01]  /*6650*/  @!PT LDS RZ, [RZ] ;  /* 0x00000000fffff984 */ /* 0x000fe20000000800 */
[----:B------:R-:W-:Y:S01]  /*6660*/  @!PT LDS RZ, [RZ] ;  /* 0x00000000fffff984 */ /* 0x000fe20000000800 */
[----:B------:R4:W-:Y:S06]  /*6670*/  MEMBAR.ALL.CTA ;  /* 0x0000000000007992 */ /* 0x0009ec0000008000 */
[----:B----4-:R-:W4:Y:S01]  /*6680*/  FENCE.VIEW.ASYNC.S ;  /* 0x00000000000073c6 */ /* 0x010f220000000000 */
[----:B-----5:R-:W-:Y:S09]  /*6690*/  UPRMT UR4, UR5, 0x654, UR4 ;  /* 0x0000065405047896 */ /* 0x020ff20008000004 */
[----:B----4-:R-:W-:Y:S03]  /*66a0*/  SYNCS.ARRIVE.TRANS64.RED.A1T0 RZ, [UR4], RZ ;  /* 0x000000ffffff79a7 */ /* 0x010fe60008100404 */
.L_x_110:
[----:B------:R-:W-:Y:S05]  /*66b0*/  BSYNC B1 ;  /* 0x0000000000017941 */ /* 0x000fea0003800000 */
.L_x_109:
[----:B-1----:R-:W-:Y:S04]  /*66c0*/  SHF.R.U32.HI R0, RZ, 0x15, R2 ;  /* 0x00000015ff007819 */ /* 0x002fe80000011602 */
[----:B------:R-:W-:Y:S01]  /*66d0*/  LOP3.LUT P0, RZ, R0, 0x3, R142, 0x48, !PT ;  /* 0x0000000300ff7812 */ /* 0x000fe2000780488e */
[----:B------:R-:W-:Y:S01]  /*66e0*/  @!UPT UIADD3 URZ, UPT, UPT, URZ, URZ, URZ ;  /* 0x000000fffffff290 */ /* 0x000fe2000fffe0ff */
[----:B------:R-:W-:Y:S11]  /*66f0*/  @P4 BRA `(.L_x_114) ;  /* 0x0000000000084947 */ /* 0x000ff60003800000 */
[----:B------:R-:W1:Y:S02]  /*6700*/  SYNCS.PHASECHK.TRANS64.TRYWAIT P1, [R143+URZ+0xe0], R4 ;  /* 0x0000e0048f0075a7 */ /* 0x000e6400080211ff */
[----:B-1----:R-:W-:Y:S05]  /*6710*/  @!P1 BRA `(.L_x_115) ;  /* 0x0000001c00fc9947 */ /* 0x002fea0003800000 */
.L_x_114:
[----:B------:R-:W-:Y:S05]  /*6720*/  @!P0 BRA `(.L_x_116) ;  /* 0x0000000000408947 */ /* 0x000fea0003800000 */
[----:B------:R-:W1:Y:S01]  /*6730*/  LDCU.64 UR8, c[0x4][0x70] ;  /* 0x01000e00ff0877ac */ /* 0x000e620008000a00 */
[----:B------:R-:W-:Y:S01]  /*6740*/  MOV R15, 0x0 ;  /* 0x00000000000f7802 */ /* 0x000fe20000000f00 */
[----:B------:R-:W-:Y:S02]  /*6750*/  HFMA2 R12, -RZ, RZ, 0, 5.9604644775390625e-08 ;  /* 0x00000001ff0c7431 */ /* 0x000fe400000001ff */
[----:B------:R-:W-:Y:S02]  /*6760*/  IMAD.MOV.U32 R8, RZ, RZ, 0x192 ;  /* 0x00000192ff087424 */ /* 0x000fe400078e00ff */
[----:B------:R-:W-:Y:S01]  /*6770*/  IMAD.MOV.U32 R13, RZ, RZ, RZ ;  /* 0x000000ffff0d7224 */ /* 0x000fe200078e00ff */
[----:B------:R-:W5:Y:S01]  /*6780*/  LDCU.64 UR6, c[0x4][0x78] ;  /* 0x01000f00ff0677ac */ /* 0x000f620008000a00 */
[----:B------:R-:W2:Y:S01]  /*6790*/  LDC.64 R14, c[0x4][R15] ;  /* 0x010000000f0e7b82 */ /* 0x000ea20000000a00 */
[----:B------:R-:W3:Y:S01]  /*67a0*/  LDCU.64 UR4, c[0x4][0x10] ;  /* 0x01000200ff0477ac */ /* 0x000ee20008000a00 */
[----:B-1----:R-:W-:Y:S01]  /*67b0*/  MOV R5, UR9 ;  /* 0x0000000900057c02 */ /* 0x002fe20008000f00 */
[----:B------:R-:W-:Y:S01]  /*67c0*/  IMAD.U32 R4, RZ, RZ, UR8 ;  /* 0x00000008ff047e24 */ /* 0x000fe2000f8e00ff */
[----:B-----5:R-:W-:Y:S01]  /*67d0*/  MOV R7, UR7 ;  /* 0x0000000700077c02 */ /* 0x020fe20008000f00 */
[----:B------:R-:W-:Y:S01]  /*67e0*/  IMAD.U32 R6, RZ, RZ, UR6 ;  /* 0x00000006ff067e24 */ /* 0x000fe2000f8e00ff */
[----:B---3--:R-:W-:Y:S01]  /*67f0*/  MOV R11, UR5 ;  /* 0x00000005000b7c02 */ /* 0x008fe20008000f00 */
[----:B------:R-:W-:Y:S02]  /*6800*/  IMAD.U32 R10, RZ, RZ, UR4 ;  /* 0x00000004ff0a7e24 */ /* 0x000fe4000f8e00ff */
[----:B------:R-:W-:Y:S07]  /*6810*/  LEPC R20, `(.L_x_116) ;  /* 0x000000001014794e */ /* 0x000fee0000000000 */
[----:B--2-4-:R-:W-:Y:S05]  /*6820*/  CALL.ABS.NOINC R14 ;  /* 0x000000000e007343 */ /* 0x014fea0003c00000 */
.L_x_116:
[----:B------:R-:W-:Y:S01]  /*6830*/  LOP3.LUT P0, RZ, R131, 0x60, RZ, 0xc0, !PT ;  /* 0x0000006083ff7812 */ /* 0x000fe2000780c0ff */
[----:B------:R-:W-:Y:S05]  /*6840*/  WARPSYNC.ALL ;  /* 0x0000000000007948 */ /* 0x000fea0003800000 */
[----:B------:R-:W-:Y:S01]  /*6850*/  R2UR UR4, R2 ;  /* 0x00000000020472ca */ /* 0x000fe200000e0000 */
[----:B------:R-:W-:Y:S01]  /*6860*/  BSSY.RECONVERGENT B0, `(.L_x_117) ;  /* 0x000011f000007945 */ /* 0x000fe20003800200 */
[----:B---3--:R-:W-:Y:S02]  /*6870*/  F2FP.F16.E4M3.UNPACK_B R2, R32 ;  /* 0x00000020ff02723e */ /* 0x008fe400020006ff */
[-C--:B------:R-:W-:Y:S02]  /*6880*/  F2FP.F16.E4M3.UNPACK_B R21, R33.reuse ;  /* 0x00000021ff15723e */ /* 0x080fe400020006ff */
[----:B------:R-:W-:Y:S01]  /*6890*/  F2FP.F16.E4M3.UNPACK_B R12, R28 ;  /* 0x0000001cff0c723e */ /* 0x000fe200020006ff */
[----:B------:R-:W-:Y:S01]  /*68a0*/  HADD2.F32 R0, -RZ, R2.H0_H0 ;  /* 0x20000002ff007230 */ /* 0x000fe20000004100 */
[----:B------:R-:W-:Y:S01]  /*68b0*/  F2FP.F16.E4M3.UNPACK_B R32, R32.H1 ;  /* 0x00000020ff20723e */ /* 0x000fe200030006ff */
[--C-:B------:R-:W-:Y:S01]  /*68c0*/  HADD2.F32 R73, -RZ, R21.reuse.H0_H0 ;  /* 0x20000015ff497230 */ /* 0x100fe20000004100 */
[----:B------:R-:W-:Y:S01]  /*68d0*/  F2FP.F16.E4M3.UNPACK_B R33, R33.H1 ;  /* 0x00000021ff21723e */ /* 0x000fe200030006ff */
[----:B------:R-:W-:Y:S01]  /*68e0*/  HADD2.F32 R74, -RZ, R21.H1_H1 ;  /* 0x30000015ff4a7230 */ /* 0x000fe20000004100 */
[-C--:B------:R-:W-:Y:S01]  /*68f0*/  F2FP.F16.E4M3.UNPACK_B R20, R34.reuse ;  /* 0x00000022ff14723e */ /* 0x080fe200020006ff */
[--C-:B------:R-:W-:Y:S01]  /*6900*/  HADD2.F32 R3, -RZ, R32.reuse.H0_H0 ;  /* 0x20000020ff037230 */ /* 0x100fe20000004100 */
[----:B------:R-:W-:Y:S01]  /*6910*/  F2FP.F16.E4M3.UNPACK_B R15, R34.H1 ;  /* 0x00000022ff0f723e */ /* 0x000fe200030006ff */
[----:B------:R-:W-:Y:S01]  /*6920*/  HADD2.F32 R72, -RZ, R32.H1_H1 ;  /* 0x30000020ff487230 */ /* 0x000fe20000004100 */
[-C--:B------:R-:W-:Y:S01]  /*6930*/  F2FP.F16.E4M3.UNPACK_B R14, R35.reuse ;  /* 0x00000023ff0e723e */ /* 0x080fe200020006ff */
[--C-:B------:R-:W-:Y:S01]  /*6940*/  HADD2.F32 R75, -RZ, R33.reuse.H0_H0 ;  /* 0x20000021ff4b7230 */ /* 0x100fe20000004100 */
[----:B------:R-:W-:Y:S01]  /*6950*/  F2FP.F16.E4M3.UNPACK_B R13, R35.H1 ;  /* 0x00000023ff0d723e */ /* 0x000fe200030006ff */
[----:B------:R-:W-:Y:S01]  /*6960*/  HADD2.F32 R76, -RZ, R33.H1_H1 ;  /* 0x30000021ff4c7230 */ /* 0x000fe20000004100 */
[----:B------:R-:W-:Y:S01]  /*6970*/  F2FP.F16.E4M3.UNPACK_B R28, R28.H1 ;  /* 0x0000001cff1c723e */ /* 0x000fe200030006ff */
[--C-:B------:R-:W-:Y:S01]  /*6980*/  HADD2.F32 R77, -RZ, R20.reuse.H0_H0 ;  /* 0x20000014ff4d7230 */ /* 0x100fe20000004100 */
[-C--:B------:R-:W-:Y:S01]  /*6990*/  F2FP.F16.E4M3.UNPACK_B R11, R29.reuse ;  /* 0x0000001dff0b723e */ /* 0x080fe200020006ff */
        /* <DEDUP_REMOVED lines=43> */
[----:B------:R-:W-:Y:S01]  /*6c50*/  IADD3 R143, PT, PT, R143, 0x100, RZ ;  /* 0x000001008f8f7810 */ /* 0x000fe20007ffe0ff */
[----:B------:R-:W-:Y:S01]  /*6c60*/  HADD2.F32 R100, -RZ, R6.H1_H1 ;  /* 0x30000006ff647230 */ /* 0x000fe20000004100 */
[----:B------:R-:W-:Y:S01]  /*6c70*/  IADD3 R68, PT, PT, R68, 0x1, RZ ;  /* 0x0000000144447810 */ /* 0x000fe20007ffe0ff */
[--C-:B------:R-:W-:Y:S01]  /*6c80*/  HADD2.F32 R101, -RZ, R5.reuse.H0_H0 ;  /* 0x20000005ff657230 */ /* 0x100fe20000004100 */
[----:B------:R-:W-:Y:S01]  /*6c90*/  LOP3.LUT R143, R143, 0xfefffff8, RZ, 0xc0, !PT ;  /* 0xfefffff88f8f7812 */ /* 0x000fe200078ec0ff */
[----:B------:R-:W-:Y:S02]  /*6ca0*/  HADD2.F32 R102, -RZ, R5.H1_H1 ;  /* 0x30000005ff667230 */ /* 0x000fe40000004100 */
[--C-:B------:R-:W-:Y:S02]  /*6cb0*/  HADD2.F32 R103, -RZ, R4.reuse.H0_H0 ;  /* 0x20000004ff677230 */ /* 0x100fe40000004100 */
[----:B------:R-:W-:Y:S02]  /*6cc0*/  HADD2.F32 R104, -RZ, R4.H1_H1 ;  /* 0x30000004ff687230 */ /* 0x000fe40000004100 */
[----:B------:R-:W1:Y:S01]  /*6cd0*/  LDTM.x64 R4, tmem[UR4] ;  /* 0x00000004000479ee */ /* 0x000e620008340000 */
[----:B------:R-:W-:Y:S01]  /*6ce0*/  NOP ;  /* 0x0000000000007918 */ /* 0x000fe20000000000 */
[----:B-1----:R1:W-:Y:S01]  /*6cf0*/  SYNCS.ARRIVE.TRANS64.RED.A1T0 RZ, [R143+URZ], RZ ;  /* 0x000000ff8fff79a7 */ /* 0x0023e200081004ff */
[----:B------:R-:W-:Y:S02]  /*6d00*/  HADD2.F32 R2, -RZ, R2.H1_H1 ;  /* 0x30000002ff027230 */ /* 0x000fe40000004100 */
[--C-:B------:R-:W-:Y:S02]  /*6d10*/  HADD2.F32 R105, -RZ, R106.reuse.H0_H0 ;  /* 0x2000006aff697230 */ /* 0x100fe40000004100 */
        /* <DEDUP_REMOVED lines=9> */
[C---:B----4-:R-:W-:Y:S01]  /*6db0*/  FMUL R4, R70.reuse, R4 ;  /* 0x0000000446047220 */ /* 0x050fe20000400000 */
[C---:B------:R-:W-:Y:S01]  /*6dc0*/  FMUL R5, R70.reuse, R5 ;  /* 0x0000000546057220 */ /* 0x040fe20000400000 */
[C---:B------:R-:W-:Y:S01]  /*6dd0*/  FMUL R8, R70.reuse, R8 ;  /* 0x0000000846087220 */ /* 0x040fe20000400000 */
[C---:B------:R-:W-:Y:S01]  /*6de0*/  FMUL R9, R70.reuse, R9 ;  /* 0x0000000946097220 */ /* 0x040fe20000400000 */
[C---:B------:R-:W-:Y:S01]  /*6df0*/  FFMA R4, R71.reuse, R0, R4 ;  /* 0x0000000047047223 */ /* 0x040fe20000000004 */
[C---:B------:R-:W-:Y:S01]  /*6e00*/  FFMA R5, R71.reuse, R2, R5 ;  /* 0x0000000247057223 */ /* 0x040fe20000000005 */
[C---:B------:R-:W-:Y:S01]  /*6e10*/  FMUL R12, R70.reuse, R12 ;  /* 0x0000000c460c7220 */ /* 0x040fe20000400000 */
[C---:B------:R-:W-:Y:S01]  /*6e20*/  FMUL R13, R70.reuse, R13 ;  /* 0x0000000d460d7220 */ /* 0x040fe20000400000 */
[C---:B------:R-:W-:Y:S01]  /*6e30*/  FMUL R0, R70.reuse, R16 ;  /* 0x0000001046007220 */ /* 0x040fe20000400000 */
[C---:B------:R-:W-:Y:S01]  /*6e40*/  FMUL R2, R70.reuse, R17 ;  /* 0x0000001146027220 */ /* 0x040fe20000400000 */
[C---:B------:R-:W-:Y:S01]  /*6e50*/  FMUL R17, R70.reuse, R24 ;  /* 0x0000001846117220 */ /* 0x040fe20000400000 */
[--C-:B------:R-:W-:Y:S02]  /*6e60*/  HADD2.F32 R125, -RZ, R126.reuse.H0_H0 ;  /* 0x2000007eff7d7230 */ /* 0x100fe40000004100 */
[C---:B------:R-:W-:Y:S01]  /*6e70*/  FMUL R6, R70.reuse, R6 ;  /* 0x0000000646067220 */ /* 0x040fe20000400000 */
[----:B------:R-:W-:Y:S02]  /*6e80*/  HADD2.F32 R126, -RZ, R126.H1_H1 ;  /* 0x3000007eff7e7230 */ /* 0x000fe40000004100 */
[C---:B------:R-:W-:Y:S01]  /*6e90*/  FMUL R7, R70.reuse, R7 ;  /* 0x0000000746077220 */ /* 0x040fe20000400000 */
[C---:B------:R-:W-:Y:S01]  /*6ea0*/  FMUL R10, R70.reuse, R10 ;  /* 0x0000000a460a7220 */ /* 0x040fe20000400000 */
[C---:B------:R-:W-:Y:S01]  /*6eb0*/  FFMA R6, R71.reuse, R3, R6 ;  /* 0x0000000347067223 */ /* 0x040fe20000000006 */
[C---:B------:R-:W-:Y:S01]  /*6ec0*/  FMUL R11, R70.reuse, R11 ;  /* 0x0000000b460b7220 */ /* 0x040fe20000400000 */
[C---:B------:R-:W-:Y:S01]  /*6ed0*/  FFMA R7, R71.reuse, R72, R7 ;  /* 0x0000004847077223 */ /* 0x040fe20000000007 */
[C---:B------:R-:W-:Y:S01]  /*6ee0*/  FFMA R8, R71.reuse, R73, R8 ;  /* 0x0000004947087223 */ /* 0x040fe20000000008 */
[C---:B------:R-:W-:Y:S01]  /*6ef0*/  FFMA R9, R71.reuse, R74, R9 ;  /* 0x0000004a47097223 */ /* 0x040fe20000000009 */
[C---:B------:R-:W-:Y:S01]  /*6f00*/  FFMA R10, R71.reuse, R75, R10 ;  /* 0x0000004b470a7223 */ /* 0x040fe2000000000a */
[C---:B------:R-:W-:Y:S01]  /*6f10*/  FFMA R11, R71.reuse, R76, R11 ;  /* 0x0000004c470b7223 */ /* 0x040fe2000000000b */
[C---:B------:R-:W-:Y:S01]  /*6f20*/  FFMA R12, R71.reuse, R77, R12 ;  /* 0x0000004d470c7223 */ /* 0x040fe2000000000c */
[----:B------:R-:W-:Y:S01]  /*6f30*/  FFMA R13, R71, R78, R13 ;  /* 0x0000004e470d7223 */ /* 0x000fe2000000000d */
[----:B------:R-:W-:Y:S01]  /*6f40*/  F2FP.SATFINITE.E4M3.F32.PACK_AB_MERGE_C R76, R7, R6, RZ ;  /* 0x00000006074c723e */ /* 0x000fe200048070ff */
[--C-:B------:R-:W-:Y:S02]  /*6f50*/  HADD2.F32 R74, -RZ, R129.reuse.H0_H0 ;  /* 0x20000081ff4a7230 */ /* 0x100fe40000004100 */
[C---:B------:R-:W-:Y:S01]  /*6f60*/  FMUL R7, R70.reuse, R20 ;  /* 0x0000001446077220 */ /* 0x040fe20000400000 */
[----:B------:R-:W-:Y:S01]  /*6f70*/  HADD2.F32 R75, -RZ, R129.H1_H1 ;  /* 0x30000081ff4b7230 */ /* 0x000fe20000004100 */
[----:B------:R-:W-:Y:S01]  /*6f80*/  F2FP.SATFINITE.E4M3.F32.PACK_AB_MERGE_C R129, R11, R10, RZ ;  /* 0x0000000a0b81723e */ /* 0x000fe200048070ff */
        /* <DEDUP_REMOVED lines=12> */
[----:B------:R-:W-:Y:S01]  /*7050*/  FFMA R3, R71, R83, R3 ;  /* 0x0000005347037223 */ /* 0x000fe20000000003 */
[C---:B------:R-:W-:Y:S01]  /*7060*/  FMUL R25, R70.reuse, R32 ;  /* 0x0000002046197220 */ /* 0x040fe20000400000 */
[----:B------:R-:W-:Y:S01]  /*7070*/  F2FP.SATFINITE.E4M3.F32.PACK_AB_MERGE_C R14, R15, R14, RZ ;  /* 0x0000000e0f0e723e */ /* 0x000fe200048070ff */
[C---:B------:R-:W-:Y:S01]  /*7080*/  FMUL R6, R70.reuse, R19 ;  /* 0x0000001346067220 */ /* 0x040fe20000400000 */
[C---:B------:R-:W-:Y:S01]  /*7090*/  FMUL R11, R70.reuse, R22 ;  /* 0x00000016460b7220 */ /* 0x040fe20000400000 */
[C---:B------:R-:W-:Y:S01]  /*70a0*/  FMUL R22, R70.reuse, R29 ;  /* 0x0000001d46167220 */ /* 0x040fe20000400000 */
[C---:B------:R-:W-:Y:S01]  /*70b0*/  FMUL R29, R70.reuse, R36 ;  /* 0x00000024461d7220 */ /* 0x040fe20000400000 */
[C---:B------:R-:W-:Y:S01]  /*70c0*/  FFMA R6, R71.reuse, R84, R6 ;  /* 0x0000005447067223 */ /* 0x040fe20000000006 */
[C---:B------:R-:W-:Y:S01]  /*70d0*/  FFMA R7, R71.reuse, R85, R7 ;  /* 0x0000005547077223 */ /* 0x040fe20000000007 */
[C---:B------:R-:W-:Y:S01]  /*70e0*/  FFMA R10, R71.reuse, R86, R10 ;  /* 0x00000056470a7223 */ /* 0x040fe2000000000a */
[C---:B------:R-:W-:Y:S01]  /*70f0*/  FFMA R11, R71.reuse, R87, R11 ;  /* 0x00000057470b7223 */ /* 0x040fe2000000000b */
[----:B------:R-:W-:Y:S01]  /*7100*/  FMUL R16, R70, R23 ;  /* 0x0000001746107220 */ /* 0x000fe20000400000 */
[----:B------:R-:W-:Y:S01]  /*7110*/  F2FP.SATFINITE.E4M3.F32.PACK_AB_MERGE_C R3, R6, R3, RZ ;  /* 0x000000030603723e */ /* 0x000fe200048070ff */
        /* <DEDUP_REMOVED lines=10> */
[----:B------:R-:W-:Y:S01]  /*71c0*/  FMUL R30, R70, R37 ;  /* 0x00000025461e7220 */ /* 0x000fe20000400000 */
[----:B------:R-:W-:Y:S01]  /*71d0*/  F2FP.SATFINITE.E4M3.F32.PACK_AB_MERGE_C R16, R10, R7, R16 ;  /* 0x000000070a10723e */ /* 0x000fe20004807010 */
        /* <DEDUP_REMOVED lines=23> */
[----:B------:R-:W-:Y:S01]  /*7350*/  FFMA R31, R71, R103, R31 ;  /* 0x00000067471f7223 */ /* 0x000fe2000000001f */
[----:B------:R-:W-:Y:S01]  /*7360*/  FMUL R45, R70, R52 ;  /* 0x00000034462d7220 */ /* 0x000fe20000400000 */
[----:B------:R-:W-:Y:S01]  /*7370*/  F2FP.SATFINITE.E4M3.F32.PACK_AB_MERGE_C R19, R28, R27, RZ ;  /* 0x0000001b1c13723e */ /* 0x000fe200048070ff */
[C---:B------:R-:W-:Y:S01]  /*7380*/  FMUL R52, R70.reuse, R59 ;  /* 0x0000003b46347220 */ /* 0x040fe20000400000 */
[C---:B------:R-:W-:Y:S01]  /*7390*/  FMUL R59, R70.reuse, R66 ;  /* 0x00000042463b7220 */ /* 0x040fe20000400000 */
[----:B------:R-:W-:Y:S01]  /*73a0*/  F2FP.SATFINITE.E4M3.F32.PACK_AB_MERGE_C R66, R13, R12, R14 ;  /* 0x0000000c0d42723e */ /* 0x000fe2000480700e */
[----:B------:R-:W-:Y:S01]  /*73b0*/  FMUL R32, R70, R39 ;  /* 0x0000002746207220 */ /* 0x000fe20000400000 */
[--C-:B------:R-:W-:Y:S01]  /*73c0*/  HADD2.F32 R107, -RZ, R108.reuse.H0_H0 ;  /* 0x2000006cff6b7230 */ /* 0x100fe20000004100 */
[----:B------:R-:W-:Y:S01]  /*73d0*/  F2FP.SATFINITE.E4M3.F32.PACK_AB_MERGE_C R19, R26, R25, R19 ;  /* 0x000000191a13723e */ /* 0x000fe20004807013 */
[----:B------:R-:W-:Y:S02]  /*73e0*/  HADD2.F32 R108, -RZ, R108.H1_H1 ;  /* 0x3000006cff6c7230 */ /* 0x000fe40000004100 */
[C---:B------:R-:W-:Y:S01]  /*73f0*/  FFMA R32, R71.reuse, R104, R32 ;  /* 0x0000006847207223 */ /* 0x040fe20000000020 */
[C---:B------:R-:W-:Y:S01]  /*7400*/  FFMA R33, R71.reuse, R105, R33 ;  /* 0x0000006947217223 */ /* 0x040fe20000000021 */
[C---:B------:R-:W-:Y:S01]  /*7410*/  FFMA R34, R71.reuse, R106, R34 ;  /* 0x0000006a47227223 */ /* 0x040fe20000000022 */
[C---:B------:R-:W-:Y:S01]  /*7420*/  FMUL R35, R70.reuse, R42 ;  /* 0x0000002a46237220 */ /* 0x040fe20000400000 */
[----:B------:R-:W-:Y:S01]  /*7430*/  FMUL R42, R70, R49 ;  /* 0x00000031462a7220 */ /* 0x000fe20000400000 */
[----:B------:R-:W-:Y:S01]  /*7440*/  F2FP.SATFINITE.E4M3.F32.PACK_AB_MERGE_C R32, R32, R31, RZ ;  /* 0x0000001f2020723e */ /* 0x000fe200048070ff */
[C---:B------:R-:W-:Y:S01]  /*7450*/  FMUL R49, R70.reuse, R56 ;  /* 0x0000003846317220 */ /* 0x040fe20000400000 */
[C---:B------:R-:W-:Y:S01]  /*7460*/  FMUL R36, R70.reuse, R43 ;  /* 0x0000002b46247220 */ /* 0x040fe20000400000 */
[--C-:B------:R-:W-:Y:S02]  /*7470*/  HADD2.F32 R111, -RZ, R112.reuse.H0_H0 ;  /* 0x20000070ff6f7230 */ /* 0x100fe40000004100 */
[C---:B------:R-:W-:Y:S01]  /*7480*/  FFMA R35, R71.reuse, R107, R35 ;  /* 0x0000006b47237223 */ /* 0x040fe20000000023 */
[----:B------:R-:W-:Y:S02]  /*7490*/  HADD2.F32 R112, -RZ, R112.H1_H1 ;  /* 0x30000070ff707230 */ /* 0x000fe40000004100 */
[C---:B------:R-:W-:Y:S01]  /*74a0*/  FMUL R39, R70.reuse, R46 ;  /* 0x0000002e46277220 */ /* 0x040fe20000400000 */
[C---:B------:R-:W-:Y:S01]  /*74b0*/  FFMA R36, R71.reuse, R108, R36 ;  /* 0x0000006c47247223 */ /* 0x040fe20000000024 */
[C---:B------:R-:W-:Y:S01]  /*74c0*/  FMUL R40, R70.reuse, R47 ;  /* 0x0000002f46287220 */ /* 0x040fe20000400000 */
[C---:B------:R-:W-:Y:S01]  /*74d0*/  FFMA R37, R71.reuse, R109, R37 ;  /* 0x0000006d47257223 */ /* 0x040fe20000000025 */
[C---:B------:R-:W-:Y:S01]  /*74e0*/  FFMA R38, R71.reuse, R110, R38 ;  /* 0x0000006e47267223 */ /* 0x040fe20000000026 */
        /* <DEDUP_REMOVED lines=8> */
[C---:B------:R-:W-:Y:S01]  /*7570*/  FMUL R46, R70.reuse, R53 ;  /* 0x00000035462e7220 */ /* 0x040fe20000400000 */
[--C-:B------:R-:W-:Y:S02]  /*7580*/  HADD2.F32 R119, -RZ, R120.reuse.H0_H0 ;  /* 0x20000078ff777230 */ /* 0x100fe40000004100 */
[C---:B------:R-:W-:Y:S01]  /*7590*/  FMUL R50, R70.reuse, R57 ;  /* 0x0000003946327220 */ /* 0x040fe20000400000 */
[C---:B------:R-:W-:Y:S01]  /*75a0*/  FMUL R51, R70.reuse, R58 ;  /* 0x0000003a46337220 */ /* 0x040fe20000400000 */
[C---:B------:R-:W-:Y:S01]  /*75b0*/  FMUL R53, R70.reuse, R60 ;  /* 0x0000003c46357220 */ /* 0x040fe20000400000 */
[C---:B------:R-:W-:Y:S01]  /*75c0*/  FFMA R43, R71.reuse, R115, R43 ;  /* 0x00000073472b7223 */ /* 0x040fe2000000002b */
[----:B------:R-:W-:Y:S02]  /*75d0*/  HADD2.F32 R120, -RZ, R120.H1_H1 ;  /* 0x30000078ff787230 */ /* 0x000fe40000004100 */
[C---:B------:R-:W-:Y:S01]  /*75e0*/  FMUL R47, R70.reuse, R54 ;  /* 0x00000036462f7220 */ /* 0x040fe20000400000 */
[C---:B------:R-:W-:Y:S01]  /*75f0*/  FMUL R57, R70.reuse, R64 ;  /* 0x0000004046397220 */ /* 0x040fe20000400000 */
[C---:B------:R-:W-:Y:S01]  /*7600*/  FMUL R58, R70.reuse, R65 ;  /* 0x00000041463a7220 */ /* 0x040fe20000400000 */
[C---:B------:R-:W-:Y:S01]  /*7610*/  FMUL R60, R70.reuse, R67 ;  /* 0x00000043463c7220 */ /* 0x040fe20000400000 */
[----:B------:R-:W-:Y:S01]  /*7620*/  FFMA R44, R71, R116, R44 ;  /* 0x00000074472c7223 */ /* 0x000fe2000000002c */
[----:B------:R-:W-:Y:S01]  /*7630*/  FMUL R48, R70, R55 ;  /* 0x0000003746307220 */ /* 0x000fe20000400000 */
[----:B------:R-:W-:Y:S01]  /*7640*/  F2FP.SATFINITE.E4M3.F32.PACK_AB_MERGE_C R64, R5, R4, R76 ;  /* 0x000000040540723e */ /* 0x000fe2000480704c */
[----:B------:R-:W-:Y:S01]  /*7650*/  FFMA R45, R71, R117, R45 ;  /* 0x00000075472d7223 */ /* 0x000fe2000000002d */
[----:B------:R-:W-:Y:S01]  /*7660*/  F2FP.SATFINITE.E4M3.F32.PACK_AB_MERGE_C R65, R9, R8, R129 ;  /* 0x000000080941723e */ /* 0x000fe20004807081 */
[C---:B------:R-:W-:Y:S01]  /*7670*/  FFMA R46, R71.reuse, R118, R46 ;  /* 0x00000076472e7223 */ /* 0x040fe2000000002e */
[----:B------:R-:W-:Y:S01]  /*7680*/  F2FP.SATFINITE.E4M3.F32.PACK_AB_MERGE_C R67, R2, R0, R3 ;  /* 0x000000000243723e */ /* 0x000fe20004807003 */
[--C-:B------:R-:W-:Y:S02]  /*7690*/  HADD2.F32 R123, -RZ, R124.reuse.H0_H0 ;  /* 0x2000007cff7b7230 */ /* 0x100fe40000004100 */
[C---:B------:R-:W-:Y:S01]  /*76a0*/  FFMA R47, R71.reuse, R119, R47 ;  /* 0x00000077472f7223 */ /* 0x040fe2000000002f */
[----:B------:R-:W-:Y:S02]  /*76b0*/  HADD2.F32 R124, -RZ, R124.H1_H1 ;  /* 0x3000007cff7c7230 */ /* 0x000fe40000004100 */
[C---:B------:R-:W-:Y:S01]  /*76c0*/  FFMA R48, R71.reuse, R120, R48 ;  /* 0x0000007847307223 */ /* 0x040fe20000000030 */
[----:B------:R1:W-:Y:S01]  /*76d0*/  STS.128 [R140+UR44+0x2200], R64 ;  /* 0x002200408c007988 */ /* 0x0003e20008000c2c */
[C---:B------:R-:W-:Y:S01]  /*76e0*/  FFMA R49, R71.reuse, R121, R49 ;  /* 0x0000007947317223 */ /* 0x040fe20000000031 */
[C---:B------:R-:W-:Y:S01]  /*76f0*/  FFMA R50, R71.reuse, R122, R50 ;  /* 0x0000007a47327223 */ /* 0x040fe20000000032 */
[C---:B------:R-:W-:Y:S01]  /*7700*/  FMUL R54, R70.reuse, R61 ;  /* 0x0000003d46367220 */ /* 0x040fe20000400000 */
[--C-:B------:R-:W-:Y:S02]  /*7710*/  HADD2.F32 R127, -RZ, R128.reuse.H0_H0 ;  /* 0x20000080ff7f7230 */ /* 0x100fe40000004100 */
[C---:B------:R-:W-:Y:S01]  /*7720*/  FFMA R51, R71.reuse, R123, R51 ;  /* 0x0000007b47337223 */ /* 0x040fe20000000033 */
[----:B------:R-:W-:Y:S02]  /*7730*/  HADD2.F32 R128, -RZ, R128.H1_H1 ;  /* 0x30000080ff807230 */ /* 0x000fe40000004100 */
[----:B------:R-:W-:Y:S01]  /*7740*/  FMUL R55, R70, R62 ;  /* 0x0000003e46377220 */ /* 0x000fe20000400000 */
[----:B------:R1:W-:Y:S01]  /*7750*/  STS.128 [R150+0x2010], R16 ;  /* 0x0020101096007388 */ /* 0x0003e20000000c00 */
[----:B------:R-:W-:Y:S01]  /*7760*/  F2FP.SATFINITE.E4M3.F32.PACK_AB_MERGE_C R35, R36, R35, RZ ;  /* 0x000000232423723e */ /* 0x000fe200048070ff */
[C---:B------:R-:W-:Y:S01]  /*7770*/  FFMA R52, R71.reuse, R124, R52 ;  /* 0x0000007c47347223 */ /* 0x040fe20000000034 */
[----:B------:R-:W-:Y:S01]  /*7780*/  FMUL R56, R70, R63 ;  /* 0x0000003f46387220 */ /* 0x000fe20000400000 */
[C---:B------:R-:W-:Y:S01]  /*7790*/  FFMA R53, R71.reuse, R125, R53 ;  /* 0x0000007d47357223 */ /* 0x040fe20000000035 */
[C---:B------:R-:W-:Y:S01]  /*77a0*/  FFMA R54, R71.reuse, R126, R54 ;  /* 0x0000007e47367223 */ /* 0x040fe20000000036 */
[C---:B------:R-:W-:Y:S01]  /*77b0*/  FFMA R55, R71.reuse, R127, R55 ;  /* 0x0000007f47377223 */ /* 0x040fe20000000037 */
[C---:B------:R-:W-:Y:S01]  /*77c0*/  FFMA R56, R71.reuse, R128, R56 ;  /* 0x0000008047387223 */ /* 0x040fe20000000038 */
[----:B------:R-:W-:Y:S01]  /*77d0*/  F2FP.SATFINITE.E4M3.F32.PACK_AB_MERGE_C R39, R40, R39, RZ ;  /* 0x000000272827723e */ /* 0x000fe200048070ff */
[C---:B------:R-:W-:Y:S01]  /*77e0*/  FFMA R57, R71.reuse, R72, R57 ;  /* 0x0000004847397223 */ /* 0x040fe20000000039 */
[----:B------:R-:W-:Y:S01]  /*77f0*/  F2FP.SATFINITE.E4M3.F32.PACK_AB_MERGE_C R43, R44, R43, RZ ;  /* 0x0000002b2c2b723e */ /* 0x000fe200048070ff */
[C---:B------:R-:W-:Y:S01]  /*7800*/  FFMA R58, R71.reuse, R73, R58 ;  /* 0x00000049473a7223 */ /* 0x040fe2000000003a */
[C---:B------:R-:W-:Y:S01]  /*7810*/  FFMA R59, R71.reuse, R74, R59 ;  /* 0x0000004a473b7223 */ /* 0x040fe2000000003b */
[----:B------:R-:W-:Y:S01]  /*7820*/  F2FP.SATFINITE.E4M3.F32.PACK_AB_MERGE_C R33, R34, R33, R35 ;  /* 0x000000212221723e */ /* 0x000fe20004807023 */
[----:B------:R-:W-:Y:S01]  /*7830*/  FFMA R60, R71, R75, R60 ;  /* 0x0000004b473c7223 */ /* 0x000fe2000000003c */
[----:B------:R-:W-:Y:S02]  /*7840*/  F2FP.SATFINITE.E4M3.F32.PACK_AB_MERGE_C R32, R30, R29, R32 ;  /* 0x0000001d1e20723e */ /* 0x000fe40004807020 */
[----:B------:R-:W-:Y:S02]  /*7850*/  F2FP.SATFINITE.E4M3.F32.PACK_AB_MERGE_C R34, R38, R37, R39 ;  /* 0x000000252622723e */ /* 0x000fe40004807027 */
[----:B------:R-:W-:Y:S02]  /*7860*/  F2FP.SATFINITE.E4M3.F32.PACK_AB_MERGE_C R35, R42, R41, R43 ;  /* 0x000000292a23723e */ /* 0x000fe4000480702b */
[----:B------:R-:W-:Y:S02]  /*7870*/  F2FP.SATFINITE.E4M3.F32.PACK_AB_MERGE_C R51, R52, R51, RZ ;  /* 0x000000333433723e */ /* 0x000fe400048070ff */
[----:B------:R-:W-:Y:S01]  /*7880*/  F2FP.SATFINITE.E4M3.F32.PACK_AB_MERGE_C R48, R48, R47, RZ ;  /* 0x0000002f3030723e */ /* 0x000fe200048070ff */
[----:B------:R1:W-:Y:S01]  /*7890*/  STS.128 [R149+0x2020], R32 ;  /* 0x0020202095007388 */ /* 0x0003e20000000c00 */
[----:B------:R-:W-:Y:S02]  /*78a0*/  F2FP.SATFINITE.E4M3.F32.PACK_AB_MERGE_C R55, R56, R55, RZ ;  /* 0x000000373837723e */ /* 0x000fe400048070ff */
[----:B------:R-:W-:Y:S02]  /*78b0*/  F2FP.SATFINITE.E4M3.F32.PACK_AB_MERGE_C R59, R60, R59, RZ ;  /* 0x0000003b3c3b723e */ /* 0x000fe400048070ff */
[----:B------:R-:W-:Y:S02]  /*78c0*/  F2FP.SATFINITE.E4M3.F32.PACK_AB_MERGE_C R49, R50, R49, R51 ;  /* 0x000000313231723e */ /* 0x000fe40004807033 */
[----:B------:R-:W-:Y:S02]  /*78d0*/  F2FP.SATFINITE.E4M3.F32.PACK_AB_MERGE_C R48, R46, R45, R48 ;  /* 0x0000002d2e30723e */ /* 0x000fe40004807030 */
[----:B------:R-:W-:Y:S02]  /*78e0*/  F2FP.SATFINITE.E4M3.F32.PACK_AB_MERGE_C R50, R54, R53, R55 ;  /* 0x000000353632723e */ /* 0x000fe40004807037 */
[----:B------:R-:W-:Y:S05]  /*78f0*/  F2FP.SATFINITE.E4M3.F32.PACK_AB_MERGE_C R51, R58, R57, R59 ;  /* 0x000000393a33723e */ /* 0x000fea000480703b */
[----:B------:R1:W-:Y:S01]  /*7900*/  STS.128 [R148+0x2030], R48 ;  /* 0x0020303094007388 */ /* 0x0003e20000000c00 */
[----:B------:R-:W-:Y:S01]  /*7910*/  @!PT LDS RZ, [RZ] ;  /* 0x00000000fffff984 */ /* 0x000fe20000000800 */
[----:B------:R-:W-:Y:S01]  /*7920*/  @!PT LDS RZ, [RZ] ;  /* 0x00000000fffff984 */ /* 0x000fe20000000800 */
[----:B------:R-:W-:Y:S01]  /*7930*/  @!PT LDS RZ, [RZ] ;  /* 0x00000000fffff984 */ /* 0x000fe20000000800 */
[----:B------:R-:W-:Y:S01]  /*7940*/  @!PT LDS RZ, [RZ] ;  /* 0x00000000fffff984 */ /* 0x000fe20000000800 */
[----:B------:R3:W-:Y:S07]  /*7950*/  MEMBAR.ALL.CTA ;  /* 0x0000000000007992 */ /* 0x0007ee0000008000 */
[----:B---3--:R-:W3:Y:S02]  /*7960*/  FENCE.VIEW.ASYNC.S ;  /* 0x00000000000073c6 */ /* 0x008ee40000000000 */
[----:B---3--:R-:W-:Y:S06]  /*7970*/  BAR.SYNC.DEFER_BLOCKING 0x1, 0x80 ;  /* 0x0042000000007b1d */ /* 0x008fec0000010000 */
[----:B------:R-:W-:Y:S05]  /*7980*/  @P0 BRA `(.L_x_118) ;  /* 0x0000000000300947 */ /* 0x000fea0003800000 */
[----:B------:R-:W-:Y:S02]  /*7990*/  UIADD3 UR4, UPT, UPT, UR44, 0x2200, URZ ;  /* 0x000022002c047890 */ /* 0x000fe4000fffe0ff */
[----:B------:R-:W-:Y:S02]  /*79a0*/  USHF.L.U32 UR9, UR46, 0x6, URZ ;  /* 0x000000062e097899 */ /* 0x000fe400080006ff */
[----:B------:R-:W-:Y:S02]  /*79b0*/  USHF.L.U32 UR10, UR45, 0x7, URZ ;  /* 0x000000072d0a7899 */ /* 0x000fe400080006ff */
[----:B------:R-:W-:Y:S01]  /*79c0*/  MOV R151, UR4 ;  /* 0x0000000400977c02 */ /* 0x000fe20008000f00 */
[----:B------:R-:W-:Y:S01]  /*79d0*/  UIADD3 UR4, UP0, UPT, UR62, 0x680, URZ ;  /* 0x000006803e047890 */ /* 0x000fe2000ff1e0ff */
[----:B------:R-:W-:Y:S02]  /*79e0*/  UMOV UR11, UR36 ;  /* 0x00000024000b7c82 */ /* 0x000fe40008000000 */
[----:B------:R-:W-:Y:S01]  /*79f0*/  R2UR UR8, R151 ;  /* 0x00000000970872ca */ /* 0x000fe200000e0000 */
[----:B------:R-:W-:Y:S11]  /*7a00*/  UIADD3.X UR5, UPT, UPT, URZ, UR63, URZ, UP0, !UPT ;  /* 0x0000003fff057290 */ /* 0x000ff600087fe4ff */
[----:B------:R-:W-:Y:S01]  /*7a10*/  @!UPT UIADD3 URZ, UPT, UPT, URZ, URZ, URZ ;  /* 0x000000fffffff290 */ /* 0x000fe2000fffe0ff */
[----:B------:R3:W-:Y:S01]  /*7a20*/  UTMASTG.3D [UR8], [UR4] ;  /* 0x00000008040073b5 */ /* 0x0007e20008010000 */
[----:B------:R0:W-:Y:S01]  /*7a30*/  UTMACMDFLUSH ;  /* 0x00000000000079b7 */ /* 0x0001e20000000000 */
[----:B---3--:R-:W-:Y:S04]  /*7a40*/  DEPBAR.LE SB0, 0x0 ;  /* 0x000080000000791a */ /* 0x008fe80000000000 */
.L_x_118:
[----:B------:R-:W-:Y:S05]  /*7a50*/  BSYNC.RECONVERGENT B0 ;  /* 0x0000000000007941 */ /* 0x000fea0003800200 */
.L_x_117:
[----:B------:R-:W-:Y:S01]  /*7a60*/  BAR.SYNC.DEFER_BLOCKING 0x1, 0x80 ;  /* 0x0042000000007b1d */ /* 0x000fe20000010000 */
[----:B------:R-:W-:Y:S01]  /*7a70*/  ISETP.NE.AND P0, PT, R144, 0x2, PT ;  /* 0x000000029000780c */ /* 0x000fe20003f05270 */
[----:B------:R-:W-:Y:S01]  /*7a80*/  UISETP.NE.AND UP0, UPT, UR47, URZ, UPT ;  /* 0x000000ff2f00728c */ /* 0x000fe2000bf05270 */
[----:B------:R-:W-:Y:S01]  /*7a90*/  ISETP.NE.AND P1, PT, R68, 0x4, PT ;  /* 0x000000044400780c */ /* 0x000fe20003f25270 */
[----:B------:R-:W-:Y:S01]  /*7aa0*/  UIADD3 UR46, UPT, UPT, UR37, UR59, URZ ;  /* 0x0000003b252e7290 */ /* 0x000fe2000fffe0ff */
[----:B------:R-:W-:Y:S01]  /*7ab0*/  SEL R2, RZ, 0x1, P0 ;  /* 0x00000001ff027807 */ /* 0x000fe20000000000 */
[----:B------:R-:W-:Y:S01]  /*7ac0*/  UIADD3 UR45, UPT, UPT, UR38, UR55, URZ ;  /* 0x00000037262d7290 */ /* 0x000fe2000fffe0ff */
[----:B------:R-:W-:Y:S02]  /*7ad0*/  SEL R0, RZ, 0x1, P1 ;  /* 0x00000001ff007807 */ /* 0x000fe40000800000 */
[----:B------:R-:W-:Y:S02]  /*7ae0*/  LOP3.LUT R146, R146, R2, RZ, 0x3c, !PT ;  /* 0x0000000292927212 */ /* 0x000fe400078e3cff */
[----:B------:R-:W-:Y:S02]  /*7af0*/  LOP3.LUT R147, R147, R0, RZ, 0x3c, !PT ;  /* 0x0000000093937212 */ /* 0x000fe400078e3cff */
[----:B------:R-:W-:Y:S02]  /*7b00*/  SEL R144, R144, RZ, P0 ;  /* 0x000000ff90907207 */ /* 0x000fe40000000000 */
[----:B------:R-:W-:Y:S01]  /*7b10*/  SEL R68, R68, RZ, P1 ;  /* 0x000000ff44447207 */ /* 0x000fe20000800000 */
[----:B------:R-:W-:Y:S01]  /*7b20*/  UMOV UR36, UR54 ;  /* 0x0000003600247c82 */ /* 0x000fe20008000000 */
[----:B------:R-:W-:Y:S05]  /*7b30*/  BRA.U UP0, `(.L_x_119) ;  /* 0xffffffdd001c7547 */ /* 0x000fea000b83ffff */
[----:B------:R-:W-:Y:S05]  /*7b40*/  EXIT ;  /* 0x000000000000794d */ /* 0x000fea0003800000 */
.L_x_25:
[----:B----4-:R4:W1:Y:S02]  /*7b50*/  SYNCS.PHASECHK.TRANS64.TRYWAIT P0, [R0+URZ+0x130], R2 ;  /* 0x00013002000075a7 */ /* 0x01086400080011ff */
[----:B-1----:R-:W-:Y:S05]  /*7b60*/  @!P0 NANOSLEEP.SYNCS 0x989680 ;  /* 0x009896800000895d */ /* 0x002fea0003900000 */
[----:B------:R-:W1:Y:S02]  /*7b70*/  @!P0 SYNCS.PHASECHK.TRANS64 P0, [R0+URZ+0x130], R2 ;  /* 0x00013002000085a7 */ /* 0x000e6400080010ff */
[----:B-1----:R-:W-:Y:S05]  /*7b80*/  @!P0 BRA `(.L_x_25) ;  /* 0xfffffffc00f08947 */ /* 0x002fea000383ffff */
[----:B------:R-:W-:Y:S05]  /*7b90*/  BRA `(.L_x_120) ;  /* 0xffffff9c00dc7947 */ /* 0x000fea000383ffff */
.L_x_28:
[----:B----4-:R-:W-:-:S07]  /*7ba0*/  MOV R0, UR33 ;  /* 0x0000002100007c02 */ /* 0x010fce0008000f00 */
.L_x_121:
[----:B-1----:R1:W4:Y:S02]  /*7bb0*/  SYNCS.PHASECHK.TRANS64.TRYWAIT P0, [R0+URZ+0x50], R3 ;  /* 0x00005003000075a7 */ /* 0x00232400080011ff */
[----:B----4-:R-:W-:Y:S05]  /*7bc0*/  @!P0 NANOSLEEP.SYNCS 0x989680 ;  /* 0x009896800000895d */ /* 0x010fea0003900000 */
[----:B------:R-:W4:Y:S02]  /*7bd0*/  @!P0 SYNCS.PHASECHK.TRANS64 P0, [R0+URZ+0x50], R3 ;  /* 0x00005003000085a7 */ /* 0x000f2400080010ff */
[----:B----4-:R-:W-:Y:S05]  /*7be0*/  @!P0 BRA `(.L_x_121) ;  /* 0xfffffffc00f08947 */ /* 0x010fea000383ffff */
[----:B------:R-:W-:Y:S05]  /*7bf0*/  BRA `(.L_x_27) ;  /* 0xffffffa0002c7947 */ /* 0x000fea000383ffff */
.L_x_35:
[----:B-1----:R-:W-:-:S07]  /*7c00*/  MOV R0, UR9 ;  /* 0x0000000900007c02 */ /* 0x002fce0008000f00 */
.L_x_122:
[----:B-1----:R1:W2:Y:S02]  /*7c10*/  SYNCS.PHASECHK.TRANS64.TRYWAIT P0, [R0+URZ+0x50], R3 ;  /* 0x00005003000075a7 */ /* 0x0022a400080011ff */
[----:B--2---:R-:W-:Y:S05]  /*7c20*/  @!P0 NANOSLEEP.SYNCS 0x989680 ;  /* 0x009896800000895d */ /* 0x004fea0003900000 */
[----:B------:R-:W2:Y:S02]  /*7c30*/  @!P0 SYNCS.PHASECHK.TRANS64 P0, [R0+URZ+0x50], R3 ;  /* 0x00005003000085a7 */ /* 0x000ea400080010ff */
[----:B--2---:R-:W-:Y:S05]  /*7c40*/  @!P0 BRA `(.L_x_122) ;  /* 0xfffffffc00f08947 */ /* 0x004fea000383ffff */
[----:B------:R-:W-:Y:S05]  /*7c50*/  BRA `(.L_x_34) ;  /* 0xffffffa000ec7947 */ /* 0x000fea000383ffff */
.L_x_40:
[----:B-1----:R1:W2:Y:S02]  /*7c60*/  SYNCS.PHASECHK.TRANS64.TRYWAIT P0, [R3+URZ+0xc0], R0 ;  /* 0x0000c000030075a7 */ /* 0x0022a400080011ff */
[----:B--2---:R-:W-:Y:S05]  /*7c70*/  @!P0 NANOSLEEP.SYNCS 0x989680 ;  /* 0x009896800000895d */ /* 0x004fea0003900000 */
[----:B------:R-:W2:Y:S02]  /*7c80*/  @!P0 SYNCS.PHASECHK.TRANS64 P0, [R3+URZ+0xc0], R0 ;  /* 0x0000c000030085a7 */ /* 0x000ea400080010ff */
[----:B--2---:R-:W-:Y:S05]  /*7c90*/  @!P0 BRA `(.L_x_40) ;  /* 0xfffffffc00f08947 */ /* 0x004fea000383ffff */
[----:B------:R-:W-:Y:S05]  /*7ca0*/  BRA `(.L_x_123) ;  /* 0xffffffa400907947 */ /* 0x000fea000383ffff */
.L_x_44:
[----:B------:R-:W-:-:S07]  /*7cb0*/  MOV R0, UR4 ;  /* 0x0000000400007c02 */ /* 0x000fce0008000f00 */
.L_x_124:
[----:B-1----:R1:W2:Y:S02]  /*7cc0*/  SYNCS.PHASECHK.TRANS64.TRYWAIT P0, [R0+URZ], R2 ;  /* 0x00000002000075a7 */ /* 0x0022a400080011ff */
[----:B--2---:R-:W-:Y:S05]  /*7cd0*/  @!P0 NANOSLEEP.SYNCS 0x989680 ;  /* 0x009896800000895d */ /* 0x004fea0003900000 */
[----:B------:R-:W2:Y:S02]  /*7ce0*/  @!P0 SYNCS.PHASECHK.TRANS64 P0, [R0+URZ], R2 ;  /* 0x00000002000085a7 */ /* 0x000ea400080010ff */
[----:B--2---:R-:W-:Y:S05]  /*7cf0*/  @!P0 BRA `(.L_x_124) ;  /* 0xfffffffc00f08947 */ /* 0x004fea000383ffff */
[----:B------:R-:W-:Y:S05]  /*7d00*/  BRA `(.L_x_125) ;  /* 0xffffffac00347947 */ /* 0x000fea000383ffff */
.L_x_45:
[----:B------:R-:W-:-:S07]  /*7d10*/  MOV R0, UR5 ;  /* 0x0000000500007c02 */ /* 0x000fce0008000f00 */
.L_x_126:
[----:B-1----:R1:W2:Y:S02]  /*7d20*/  SYNCS.PHASECHK.TRANS64.TRYWAIT P0, [R0+URZ], R3 ;  /* 0x00000003000075a7 */ /* 0x0022a400080011ff */
[----:B--2---:R-:W-:Y:S05]  /*7d30*/  @!P0 NANOSLEEP.SYNCS 0x989680 ;  /* 0x009896800000895d */ /* 0x004fea0003900000 */
[----:B------:R-:W2:Y:S02]  /*7d40*/  @!P0 SYNCS.PHASECHK.TRANS64 P0, [R0+URZ], R3 ;  /* 0x00000003000085a7 */ /* 0x000ea400080010ff */
[----:B--2---:R-:W-:Y:S05]  /*7d50*/  @!P0 BRA `(.L_x_126) ;  /* 0xfffffffc00f08947 */ /* 0x004fea000383ffff */
[----:B------:R-:W-:Y:S05]  /*7d60*/  BRA `(.L_x_127) ;  /* 0xffffffac00407947 */ /* 0x000fea000383ffff */
.L_x_46:
[----:B------:R-:W-:-:S07]  /*7d70*/  MOV R0, UR5 ;  /* 0x0000000500007c02 */ /* 0x000fce0008000f00 */
.L_x_128:
[----:B-1----:R1:W2:Y:S02]  /*7d80*/  SYNCS.PHASECHK.TRANS64.TRYWAIT P0, [R0+URZ], R3 ;  /* 0x00000003000075a7 */ /* 0x0022a400080011ff */
[----:B--2---:R-:W-:Y:S05]  /*7d90*/  @!P0 NANOSLEEP.SYNCS 0x989680 ;  /* 0x009896800000895d */ /* 0x004fea0003900000 */
[----:B------:R-:W2:Y:S02]  /*7da0*/  @!P0 SYNCS.PHASECHK.TRANS64 P0, [R0+URZ], R3 ;  /* 0x00000003000085a7 */ /* 0x000ea400080010ff */
[----:B--2---:R-:W-:Y:S05]  /*7db0*/  @!P0 BRA `(.L_x_128) ;  /* 0xfffffffc00f08947 */ /* 0x004fea000383ffff */
[----:B------:R-:W-:Y:S05]  /*7dc0*/  BRA `(.L_x_129) ;  /* 0xffffffac004c7947 */ /* 0x000fea000383ffff */
.L_x_47:
[----:B------:R-:W-:-:S07]  /*7dd0*/  MOV R0, UR5 ;  /* 0x0000000500007c02 */ /* 0x000fce0008000f00 */
.L_x_130:
[----:B-1----:R1:W2:Y:S02]  /*7de0*/  SYNCS.PHASECHK.TRANS64.TRYWAIT P0, [R0+URZ], R3 ;  /* 0x00000003000075a7 */ /* 0x0022a400080011ff */
[----:B--2---:R-:W-:Y:S05]  /*7df0*/  @!P0 NANOSLEEP.SYNCS 0x989680 ;  /* 0x009896800000895d */ /* 0x004fea0003900000 */
[----:B------:R-:W2:Y:S02]  /*7e00*/  @!P0 SYNCS.PHASECHK.TRANS64 P0, [R0+URZ], R3 ;  /* 0x00000003000085a7 */ /* 0x000ea400080010ff */
[----:B--2---:R-:W-:Y:S05]  /*7e10*/  @!P0 BRA `(.L_x_130) ;  /* 0xfffffffc00f08947 */ /* 0x004fea000383ffff */
[----:B------:R-:W-:Y:S05]  /*7e20*/  BRA `(.L_x_131) ;  /* 0xffffffac00587947 */ /* 0x000fea000383ffff */
.L_x_48:
[----:B------:R-:W-:-:S07]  /*7e30*/  MOV R0, UR5 ;  /* 0x0000000500007c02 */ /* 0x000fce0008000f00 */
.L_x_132:
[----:B-1----:R1:W2:Y:S02]  /*7e40*/  SYNCS.PHASECHK.TRANS64.TRYWAIT P0, [R0+URZ], R3 ;  /* 0x00000003000075a7 */ /* 0x0022a400080011ff */
[----:B--2---:R-:W-:Y:S05]  /*7e50*/  @!P0 NANOSLEEP.SYNCS 0x989680 ;  /* 0x009896800000895d */ /* 0x004fea0003900000 */
[----:B------:R-:W2:Y:S02]  /*7e60*/  @!P0 SYNCS.PHASECHK.TRANS64 P0, [R0+URZ], R3 ;  /* 0x00000003000085a7 */ /* 0x000ea400080010ff */
[----:B--2---:R-:W-:Y:S05]  /*7e70*/  @!P0 BRA `(.L_x_132) ;  /* 0xfffffffc00f08947 */ /* 0x004fea000383ffff */
[----:B------:R-:W-:Y:S05]  /*7e80*/  BRA `(.L_x_133) ;  /* 0xffffffac00647947 */ /* 0x000fea000383ffff */
.L_x_49:
[----:B------:R-:W-:-:S07]  /*7e90*/  MOV R0, UR5 ;  /* 0x0000000500007c02 */ /* 0x000fce0008000f00 */
.L_x_134:
[----:B-1----:R1:W2:Y:S02]  /*7ea0*/  SYNCS.PHASECHK.TRANS64.TRYWAIT P0, [R0+URZ], R3 ;  /* 0x00000003000075a7 */ /* 0x0022a400080011ff */
[----:B--2---:R-:W-:Y:S05]  /*7eb0*/  @!P0 NANOSLEEP.SYNCS 0x989680 ;  /* 0x009896800000895d */ /* 0x004fea0003900000 */
[----:B------:R-:W2:Y:S02]  /*7ec0*/  @!P0 SYNCS.PHASECHK.TRANS64 P0, [R0+URZ], R3 ;  /* 0x00000003000085a7 */ /* 0x000ea400080010ff */
[----:B--2---:R-:W-:Y:S05]  /*7ed0*/  @!P0 BRA `(.L_x_134) ;  /* 0xfffffffc00f08947 */ /* 0x004fea000383ffff */
[----:B------:R-:W-:Y:S05]  /*7ee0*/  BRA `(.L_x_135) ;  /* 0xffffffac00707947 */ /* 0x000fea000383ffff */
.L_x_50:
[----:B------:R-:W-:-:S07]  /*7ef0*/  MOV R0, UR5 ;  /* 0x0000000500007c02 */ /* 0x000fce0008000f00 */
.L_x_136:
[----:B-1----:R1:W2:Y:S02]  /*7f00*/  SYNCS.PHASECHK.TRANS64.TRYWAIT P0, [R0+URZ], R3 ;  /* 0x00000003000075a7 */ /* 0x0022a400080011ff */
[----:B--2---:R-:W-:Y:S05]  /*7f10*/  @!P0 NANOSLEEP.SYNCS 0x989680 ;  /* 0x009896800000895d */ /* 0x004fea0003900000 */
[----:B------:R-:W2:Y:S02]  /*7f20*/  @!P0 SYNCS.PHASECHK.TRANS64 P0, [R0+URZ], R3 ;  /* 0x00000003000085a7 */ /* 0x000ea400080010ff */
[----:B--2---:R-:W-:Y:S05]  /*7f30*/  @!P0 BRA `(.L_x_136) ;  /* 0xfffffffc00f08947 */ /* 0x004fea000383ffff */
[----:B------:R-:W-:Y:S05]  /*7f40*/  BRA `(.L_x_137) ;  /* 0xffffffac007c7947 */ /* 0x000fea000383ffff */
.L_x_51:
[----:B------:R-:W-:-:S07]  /*7f50*/  MOV R0, UR5 ;  /* 0x0000000500007c02 */ /* 0x000fce0008000f00 */
.L_x_138:
[----:B-1----:R1:W2:Y:S02]  /*7f60*/  SYNCS.PHASECHK.TRANS64.TRYWAIT P0, [R0+URZ], R3 ;  /* 0x00000003000075a7 */ /* 0x0022a400080011ff */
[----:B--2---:R-:W-:Y:S05]  /*7f70*/  @!P0 NANOSLEEP.SYNCS 0x989680 ;  /* 0x009896800000895d */ /* 0x004fea0003900000 */
[----:B------:R-:W2:Y:S02]  /*7f80*/  @!P0 SYNCS.PHASECHK.TRANS64 P0, [R0+URZ], R3 ;  /* 0x00000003000085a7 */ /* 0x000ea400080010ff */
[----:B--2---:R-:W-:Y:S05]  /*7f90*/  @!P0 BRA `(.L_x_138) ;  /* 0xfffffffc00f08947 */ /* 0x004fea000383ffff */
[----:B------:R-:W-:Y:S05]  /*7fa0*/  BRA `(.L_x_139) ;  /* 0xffffffac00887947 */ /* 0x000fea000383ffff */
.L_x_52:
[----:B------:R-:W-:-:S07]  /*7fb0*/  MOV R0, UR5 ;  /* 0x0000000500007c02 */ /* 0x000fce0008000f00 */
.L_x_140:
[----:B-1----:R1:W2:Y:S02]  /*7fc0*/  SYNCS.PHASECHK.TRANS64.TRYWAIT P0, [R0+URZ], R3 ;  /* 0x00000003000075a7 */ /* 0x0022a400080011ff */
[----:B--2---:R-:W-:Y:S05]  /*7fd0*/  @!P0 NANOSLEEP.SYNCS 0x989680 ;  /* 0x009896800000895d */ /* 0x004fea0003900000 */
[----:B------:R-:W2:Y:S02]  /*7fe0*/  @!P0 SYNCS.PHASECHK.TRANS64 P0, [R0+URZ], R3 ;  /* 0x00000003000085a7 */ /* 0x000ea400080010ff */
[----:B--2---:R-:W-:Y:S05]  /*7ff0*/  @!P0 BRA `(.L_x_140) ;  /* 0xfffffffc00f08947 */ /* 0x004fea000383ffff */
[----:B------:R-:W-:Y:S05]  /*8000*/  BRA `(.L_x_141) ;  /* 0xffffffac00947947 */ /* 0x000fea000383ffff */
.L_x_55:
[----:B--2---:R2:W3:Y:S02]  /*8010*/  SYNCS.PHASECHK.TRANS64.TRYWAIT P0, [R2+URZ+0x120], R4 ;  /* 0x00012004020075a7 */ /* 0x0044e400080011ff */
[----:B---3--:R-:W-:Y:S05]  /*8020*/  @!P0 NANOSLEEP.SYNCS 0x989680 ;  /* 0x009896800000895d */ /* 0x008fea0003900000 */
[----:B------:R-:W3:Y:S02]  /*8030*/  @!P0 SYNCS.PHASECHK.TRANS64 P0, [R2+URZ+0x120], R4 ;  /* 0x00012004020085a7 */ /* 0x000ee400080010ff */
[----:B---3--:R-:W-:Y:S05]  /*8040*/  @!P0 BRA `(.L_x_55) ;  /* 0xfffffffc00f08947 */ /* 0x008fea000383ffff */
[----:B------:R-:W-:Y:S05]  /*8050*/  BRA `(.L_x_142) ;  /* 0xffffffac00f87947 */ /* 0x000fea000383ffff */
.L_x_56:
[----:B------:R-:W-:-:S07]  /*8060*/  MOV R2, UR4 ;  /* 0x0000000400027c02 */ /* 0x000fce0008000f00 */
.L_x_143:
[----:B--2---:R2:W3:Y:S02]  /*8070*/  SYNCS.PHASECHK.TRANS64.TRYWAIT P0, [R2+URZ+0xd0], R5 ;  /* 0x0000d005020075a7 */ /* 0x0044e400080011ff */
[----:B---3--:R-:W-:Y:S05]  /*8080*/  @!P0 NANOSLEEP.SYNCS 0x989680 ;  /* 0x009896800000895d */ /* 0x008fea0003900000 */
[----:B------:R-:W3:Y:S02]  /*8090*/  @!P0 SYNCS.PHASECHK.TRANS64 P0, [R2+URZ+0xd0], R5 ;  /* 0x0000d005020085a7 */ /* 0x000ee400080010ff */
[----:B---3--:R-:W-:Y:S05]  /*80a0*/  @!P0 BRA `(.L_x_143) ;  /* 0xfffffffc00f08947 */ /* 0x008fea000383ffff */
[----:B------:R-:W-:Y:S05]  /*80b0*/  BRA `(.L_x_144) ;  /* 0xffffffb000087947 */ /* 0x000fea000383ffff */
.L_x_57:
[----:B--2---:R2:W3:Y:S02]  /*80c0*/  SYNCS.PHASECHK.TRANS64.TRYWAIT P1, [R2+URZ+0xc0], R4 ;  /* 0x0000c004020075a7 */ /* 0x0044e400080211ff */
[----:B---3--:R-:W-:Y:S05]  /*80d0*/  @!P1 NANOSLEEP.SYNCS 0x989680 ;  /* 0x009896800000995d */ /* 0x008fea0003900000 */
[----:B------:R-:W3:Y:S02]  /*80e0*/  @!P1 SYNCS.PHASECHK.TRANS64 P1, [R2+URZ+0xc0], R4 ;  /* 0x0000c004020095a7 */ /* 0x000ee400080210ff */
[----:B---3--:R-:W-:Y:S05]  /*80f0*/  @!P1 BRA `(.L_x_57) ;  /* 0xfffffffc00f09947 */ /* 0x008fea000383ffff */
[----:B------:R-:W-:Y:S05]  /*8100*/  BRA `(.L_x_145) ;  /* 0xffffffb000387947 */ /* 0x000fea000383ffff */
.L_x_60:
[----:B------:R-:W-:-:S07]  /*8110*/  MOV R0, UR4 ;  /* 0x0000000400007c02 */ /* 0x000fce0008000f00 */
.L_x_146:
[----:B--2---:R2:W3:Y:S02]  /*8120*/  SYNCS.PHASECHK.TRANS64.TRYWAIT P0, [R0+URZ+0xd0], R2 ;  /* 0x0000d002000075a7 */ /* 0x0044e400080011ff */
[----:B---3--:R-:W-:Y:S05]  /*8130*/  @!P0 NANOSLEEP.SYNCS 0x989680 ;  /* 0x009896800000895d */ /* 0x008fea0003900000 */
[----:B------:R-:W3:Y:S02]  /*8140*/  @!P0 SYNCS.PHASECHK.TRANS64 P0, [R0+URZ+0xd0], R2 ;  /* 0x0000d002000085a7 */ /* 0x000ee400080010ff */
[----:B---3--:R-:W-:Y:S05]  /*8150*/  @!P0 BRA `(.L_x_146) ;  /* 0xfffffffc00f08947 */ /* 0x008fea000383ffff */
[----:B------:R-:W-:Y:S05]  /*8160*/  BRA `(.L_x_59) ;  /* 0xffffffb0008c7947 */ /* 0x000fea000383ffff */
.L_x_69:
[----:B--2---:R-:W-:-:S04]  /*8170*/  MOV R5, UR5 ;  /* 0x0000000500057c02 */ /* 0x004fc80008000f00 */
[----:B------:R2:W3:Y:S03]  /*8180*/  SYNCS.PHASECHK.TRANS64.TRYWAIT P0, [R5+URZ+0x8], R6 ;  /* 0x00000806050075a7 */ /* 0x0004e600080011ff */
[----:B---3--:R-:W-:Y:S05]  /*8190*/  @!P0 NANOSLEEP.SYNCS 0x989680 ;  /* 0x009896800000895d */ /* 0x008fea0003900000 */
[----:B------:R-:W3:Y:S02]  /*81a0*/  @!P0 SYNCS.PHASECHK.TRANS64 P0, [R5+URZ+0x8], R6 ;  /* 0x00000806050085a7 */ /* 0x000ee400080010ff */
[----:B---3--:R-:W-:Y:S05]  /*81b0*/  @!P0 BRA `(.L_x_69) ;  /* 0xfffffffc00ec8947 */ /* 0x008fea000383ffff */
[----:B------:R-:W-:Y:S05]  /*81c0*/  BRA `(.L_x_68) ;  /* 0xffffffb400447947 */ /* 0x000fea000383ffff */
.L_x_71:
[----:B------:R-:W-:Y:S01]  /*81d0*/  BSSY B0, `(.L_x_147) ;  /* 0x0000006000007945 */ /* 0x000fe20003800000 */
[----:B------:R-:W-:-:S07]  /*81e0*/  MOV R15, 0xffffffff ;  /* 0xffffffff000f7802 */ /* 0x000fce0000000f00 */
[----:B-12--5:R-:W-:Y:S05]  /*81f0*/  WARPSYNC.COLLECTIVE R15, `(.L_x_148) ;  /* 0x000000000f0c7348 */ /* 0x026fea0003c00000 */
[----:B------:R-:W-:Y:S02]  /*8200*/  ELECT P6, UR79, PT ;  /* 0x00000000004f782f */ /* 0x000fe400038c0000 */
[----:B------:R-:W-:Y:S01]  /*8210*/  MOV R14, UR79 ;  /* 0x0000004f000e7c02 */ /* 0x000fe20008000f00 */
[----:B-12--5:R-:W-:Y:S10]  /*8220*/  ENDCOLLECTIVE ;  /* 0x000000000000791b */ /* 0x026ff40003800000 */
.L_x_148:
[----:B------:R-:W-:Y:S05]  /*8230*/  BSYNC B0 ;  /* 0x0000000000007941 */ /* 0x000fea0003800000 */
.L_x_147:
[----:B------:R-:W-:Y:S01]  /*8240*/  PLOP3.LUT P0, PT, P6, PT, PT, 0x80, 0x8 ;  /* 0x000000000008781c */ /* 0x000fe2000370f070 */
[----:B------:R-:W-:-:S12]  /*8250*/  BRA `(.L_x_149) ;  /* 0xffffffb400707947 */ /* 0x000fd8000383ffff */
.L_x_73:
[----:B--2---:R-:W-:-:S04]  /*8260*/  MOV R0, UR5 ;  /* 0x0000000500007c02 */ /* 0x004fc80008000f00 */
[----:B------:R2:W3:Y:S03]  /*8270*/  SYNCS.PHASECHK.TRANS64.TRYWAIT P0, [R0+URZ+0x8], R4 ;  /* 0x00000804000075a7 */ /* 0x0004e600080011ff */
[----:B---3--:R-:W-:Y:S05]  /*8280*/  @!P0 NANOSLEEP.SYNCS 0x989680 ;  /* 0x009896800000895d */ /* 0x008fea0003900000 */
[----:B------:R-:W3:Y:S02]  /*8290*/  @!P0 SYNCS.PHASECHK.TRANS64 P0, [R0+URZ+0x8], R4 ;  /* 0x00000804000085a7 */ /* 0x000ee400080010ff */
[----:B---3--:R-:W-:Y:S05]  /*82a0*/  @!P0 BRA `(.L_x_73) ;  /* 0xfffffffc00ec8947 */ /* 0x008fea000383ffff */
[----:B------:R-:W-:Y:S05]  /*82b0*/  BRA `(.L_x_72) ;  /* 0xffffffb400747947 */ /* 0x000fea000383ffff */
.L_x_74:
[----:B-1----:R1:W2:Y:S02]  /*82c0*/  SYNCS.PHASECHK.TRANS64.TRYWAIT P0, [R0+URZ+0xc0], R4 ;  /* 0x0000c004000075a7 */ /* 0x0022a400080011ff */
[----:B--2---:R-:W-:Y:S05]  /*82d0*/  @!P0 NANOSLEEP.SYNCS 0x989680 ;  /* 0x009896800000895d */ /* 0x004fea0003900000 */
[----:B------:R-:W2:Y:S02]  /*82e0*/  @!P0 SYNCS.PHASECHK.TRANS64 P0, [R0+URZ+0xc0], R4 ;  /* 0x0000c004000085a7 */ /* 0x000ea400080010ff */
[----:B--2---:R-:W-:Y:S05]  /*82f0*/  @!P0 BRA `(.L_x_74) ;  /* 0xfffffffc00f08947 */ /* 0x004fea000383ffff */
[----:B------:R-:W-:Y:S05]  /*8300*/  BRA `(.L_x_150) ;  /* 0xffffffb800607947 */ /* 0x000fea000383ffff */
.L_x_76:
[----:B------:R-:W-:-:S07]  /*8310*/  MOV R0, UR31 ;  /* 0x0000001f00007c02 */ /* 0x000fce0008000f00 */
.L_x_151:
[----:B-1----:R1:W2:Y:S02]  /*8320*/  SYNCS.PHASECHK.TRANS64.TRYWAIT P0, [R0+URZ+0x100], R4 ;  /* 0x00010004000075a7 */ /* 0x0022a400080011ff */
[----:B--2---:R-:W-:Y:S05]  /*8330*/  @!P0 NANOSLEEP.SYNCS 0x989680 ;  /* 0x009896800000895d */ /* 0x004fea0003900000 */
[----:B------:R-:W2:Y:S02]  /*8340*/  @!P0 SYNCS.PHASECHK.TRANS64 P0, [R0+URZ+0x100], R4 ;  /* 0x00010004000085a7 */ /* 0x000ea400080010ff */
[----:B--2---:R-:W-:Y:S05]  /*8350*/  @!P0 BRA `(.L_x_151) ;  /* 0xfffffffc00f08947 */ /* 0x004fea000383ffff */
[----:B------:R-:W-:Y:S05]  /*8360*/  BRA `(.L_x_152) ;  /* 0xffffffb800ac7947 */ /* 0x000fea000383ffff */
.L_x_79:
[----:B------:R-:W-:Y:S07]  /*8370*/  MOV R0, UR5 ;  /* 0x0000000500007c02 */ /* 0x000fee0008000f00 */
.L_x_153:
[----:B-1----:R1:W2:Y:S02]  /*8380*/  SYNCS.PHASECHK.TRANS64.TRYWAIT P0, [R0+URZ], R4 ;  /* 0x00000004000075a7 */ /* 0x0022a400080011ff */
[----:B--2---:R-:W-:Y:S05]  /*8390*/  @!P0 NANOSLEEP.SYNCS 0x989680 ;  /* 0x009896800000895d */ /* 0x004fea0003900000 */
[----:B------:R-:W2:Y:S02]  /*83a0*/  @!P0 SYNCS.PHASECHK.TRANS64 P0, [R0+URZ], R4 ;  /* 0x00000004000085a7 */ /* 0x000ea400080010ff */
[----:B--2---:R-:W-:Y:S05]  /*83b0*/  @!P0 BRA `(.L_x_153) ;  /* 0xfffffffc00f08947 */ /* 0x004fea000383ffff */
[----:B------:R-:W-:Y:S05]  /*83c0*/  BRA `(.L_x_78) ;  /* 0xffffffb800c07947 */ /* 0x000fea000383ffff */
.L_x_83:
[----:B-1----:R-:W-:-:S07]  /*83d0*/  MOV R0, UR4 ;  /* 0x0000000400007c02 */ /* 0x002fce0008000f00 */
.L_x_154:
[----:B-1----:R1:W2:Y:S02]  /*83e0*/  SYNCS.PHASECHK.TRANS64.TRYWAIT P0, [R0+URZ], R2 ;  /* 0x00000002000075a7 */ /* 0x0022a400080011ff */
[----:B--2---:R-:W-:Y:S05]  /*83f0*/  @!P0 NANOSLEEP.SYNCS 0x989680 ;  /* 0x009896800000895d */ /* 0x004fea0003900000 */
[----:B------:R-:W2:Y:S02]  /*8400*/  @!P0 SYNCS.PHASECHK.TRANS64 P0, [R0+URZ], R2 ;  /* 0x00000002000085a7 */ /* 0x000ea400080010ff */
[----:B--2---:R-:W-:Y:S05]  /*8410*/  @!P0 BRA `(.L_x_154) ;  /* 0xfffffffc00f08947 */ /* 0x004fea000383ffff */
[----:B------:R-:W-:Y:S05]  /*8420*/  BRA `(.L_x_155) ;  /* 0xffffffbc00b47947 */ /* 0x000fea000383ffff */
.L_x_84:
[----:B------:R-:W-:-:S07]  /*8430*/  MOV R0, UR5 ;  /* 0x0000000500007c02 */ /* 0x000fce0008000f00 */
.L_x_156:
[----:B-1----:R1:W2:Y:S02]  /*8440*/  SYNCS.PHASECHK.TRANS64.TRYWAIT P0, [R0+URZ], R3 ;  /* 0x00000003000075a7 */ /* 0x0022a400080011ff */
[----:B--2---:R-:W-:Y:S05]  /*8450*/  @!P0 NANOSLEEP.SYNCS 0x989680 ;  /* 0x009896800000895d */ /* 0x004fea0003900000 */
[----:B------:R-:W2:Y:S02]  /*8460*/  @!P0 SYNCS.PHASECHK.TRANS64 P0, [R0+URZ], R3 ;  /* 0x00000003000085a7 */ /* 0x000ea400080010ff */
[----:B--2---:R-:W-:Y:S05]  /*8470*/  @!P0 BRA `(.L_x_156) ;  /* 0xfffffffc00f08947 */ /* 0x004fea000383ffff */
[----:B------:R-:W-:Y:S05]  /*8480*/  BRA `(.L_x_157) ;  /* 0xffffffbc00c07947 */ /* 0x000fea000383ffff */
.L_x_85:
[----:B------:R-:W-:-:S07]  /*8490*/  MOV R0, UR5 ;  /* 0x0000000500007c02 */ /* 0x000fce0008000f00 */
.L_x_158:
[----:B-1----:R1:W2:Y:S02]  /*84a0*/  SYNCS.PHASECHK.TRANS64.TRYWAIT P0, [R0+URZ], R3 ;  /* 0x00000003000075a7 */ /* 0x0022a400080011ff */
[----:B--2---:R-:W-:Y:S05]  /*84b0*/  @!P0 NANOSLEEP.SYNCS 0x989680 ;  /* 0x009896800000895d */ /* 0x004fea0003900000 */
[----:B------:R-:W2:Y:S02]  /*84c0*/  @!P0 SYNCS.PHASECHK.TRANS64 P0, [R0+URZ], R3 ;  /* 0x00000003000085a7 */ /* 0x000ea400080010ff */
[----:B--2---:R-:W-:Y:S05]  /*84d0*/  @!P0 BRA `(.L_x_158) ;  /* 0xfffffffc00f08947 */ /* 0x004fea000383ffff */
[----:B------:R-:W-:Y:S05]  /*84e0*/  BRA `(.L_x_159) ;  /* 0xffffffbc00cc7947 */ /* 0x000fea000383ffff */
.L_x_88:
[----:B------:R-:W-:-:S07]  /*84f0*/  MOV R0, UR26 ;  /* 0x0000001a00007c02 */ /* 0x000fce0008000f00 */
.L_x_160:
[----:B-1----:R1:W2:Y:S02]  /*8500*/  SYNCS.PHASECHK.TRANS64.TRYWAIT P1, [R0+URZ+0x140], R2 ;  /* 0x00014002000075a7 */ /* 0x0022a400080211ff */
[----:B--2---:R-:W-:Y:S05]  /*8510*/  @!P1 NANOSLEEP.SYNCS 0x989680 ;  /* 0x009896800000995d */ /* 0x004fea0003900000 */
[----:B------:R-:W2:Y:S02]  /*8520*/  @!P1 SYNCS.PHASECHK.TRANS64 P1, [R0+URZ+0x140], R2 ;  /* 0x00014002000095a7 */ /* 0x000ea400080210ff */
[----:B--2---:R-:W-:Y:S05]  /*8530*/  @!P1 BRA `(.L_x_160) ;  /* 0xfffffffc00f09947 */ /* 0x004fea000383ffff */
[----:B------:R-:W-:Y:S05]  /*8540*/  BRA `(.L_x_161) ;  /* 0xffffffc000187947 */ /* 0x000fea000383ffff */
.L_x_93:
[----:B-1----:R1:W3:Y:S02]  /*8550*/  SYNCS.PHASECHK.TRANS64.TRYWAIT P0, [R3+URZ+0xc0], R0 ;  /* 0x0000c000030075a7 */ /* 0x0022e400080011ff */
[----:B---3--:R-:W-:Y:S05]  /*8560*/  @!P0 NANOSLEEP.SYNCS 0x989680 ;  /* 0x009896800000895d */ /* 0x008fea0003900000 */
[----:B------:R-:W3:Y:S02]  /*8570*/  @!P0 SYNCS.PHASECHK.TRANS64 P0, [R3+URZ+0xc0], R0 ;  /* 0x0000c000030085a7 */ /* 0x000ee400080010ff */
[----:B---3--:R-:W-:Y:S05]  /*8580*/  @!P0 BRA `(.L_x_93) ;  /* 0xfffffffc00f08947 */ /* 0x008fea000383ffff */
[----:B------:R-:W-:Y:S05]  /*8590*/  BRA `(.L_x_162) ;  /* 0xffffffc400487947 */ /* 0x000fea000383ffff */
.L_x_96:
[----:B-1----:R-:W-:Y:S07]  /*85a0*/  MOV R0, UR17 ;  /* 0x0000001100007c02 */ /* 0x002fee0008000f00 */
.L_x_163:
[----:B-1----:R1:W3:Y:S02]  /*85b0*/  SYNCS.PHASECHK.TRANS64.TRYWAIT P1, [R0+URZ+0xb8], R3 ;  /* 0x0000b803000075a7 */ /* 0x0022e400080211ff */
[----:B---3--:R-:W-:Y:S05]  /*85c0*/  @!P1 NANOSLEEP.SYNCS 0x989680 ;  /* 0x009896800000995d */ /* 0x008fea0003900000 */
[----:B------:R-:W3:Y:S02]  /*85d0*/  @!P1 SYNCS.PHASECHK.TRANS64 P1, [R0+URZ+0xb8], R3 ;  /* 0x0000b803000095a7 */ /* 0x000ee400080210ff */
[----:B---3--:R-:W-:Y:S05]  /*85e0*/  @!P1 BRA `(.L_x_163) ;  /* 0xfffffffc00f09947 */ /* 0x008fea000383ffff */
[----:B------:R-:W-:Y:S05]  /*85f0*/  BRA `(.L_x_95) ;  /* 0xffffffc800bc7947 */ /* 0x000fea000383ffff */
.L_x_99:
[----:B-1----:R-:W-:Y:S07]  /*8600*/  MOV R0, UR17 ;  /* 0x0000001100007c02 */ /* 0x002fee0008000f00 */
.L_x_164:
[----:B-1----:R1:W3:Y:S02]  /*8610*/  SYNCS.PHASECHK.TRANS64.TRYWAIT P0, [R0+URZ+0xa8], R2 ;  /* 0x0000a802000075a7 */ /* 0x0022e400080011ff */
[----:B---3--:R-:W-:Y:S05]  /*8620*/  @!P0 NANOSLEEP.SYNCS 0x989680 ;  /* 0x009896800000895d */ /* 0x008fea0003900000 */
[----:B------:R-:W3:Y:S02]  /*8630*/  @!P0 SYNCS.PHASECHK.TRANS64 P0, [R0+URZ+0xa8], R2 ;  /* 0x0000a802000085a7 */ /* 0x000ee400080010ff */
[----:B---3--:R-:W-:Y:S05]  /*8640*/  @!P0 BRA `(.L_x_164) ;  /* 0xfffffffc00f08947 */ /* 0x008fea000383ffff */
[----:B------:R-:W-:Y:S05]  /*8650*/  BRA `(.L_x_165) ;  /* 0xffffffcc00107947 */ /* 0x000fea000383ffff */
.L_x_102:
[----:B--2---:R2:W3:Y:S02]  /*8660*/  SYNCS.PHASECHK.TRANS64.TRYWAIT P0, [R3+URZ+0xc0], R0 ;  /* 0x0000c000030075a7 */ /* 0x0044e400080011ff */
[----:B---3--:R-:W-:Y:S05]  /*8670*/  @!P0 NANOSLEEP.SYNCS 0x989680 ;  /* 0x009896800000895d */ /* 0x008fea0003900000 */
[----:B------:R-:W3:Y:S02]  /*8680*/  @!P0 SYNCS.PHASECHK.TRANS64 P0, [R3+URZ+0xc0], R0 ;  /* 0x0000c000030085a7 */ /* 0x000ee400080010ff */
[----:B---3--:R-:W-:Y:S05]  /*8690*/  @!P0 BRA `(.L_x_102) ;  /* 0xfffffffc00f08947 */ /* 0x008fea000383ffff */
[----:B------:R-:W-:Y:S05]  /*86a0*/  BRA `(.L_x_166) ;  /* 0xffffffd000547947 */ /* 0x000fea000383ffff */
.L_x_113:
[----:B-1----:R-:W-:Y:S04]  /*86b0*/  MOV R0, UR44 ;  /* 0x0000002c00007c02 */ /* 0x002fe80008000f00 */
[----:B------:R1:W2:Y:S03]  /*86c0*/  SYNCS.PHASECHK.TRANS64.TRYWAIT P1, [R0+URZ+0xa0], R3 ;  /* 0x0000a003000075a7 */ /* 0x0002a600080211ff */
[----:B--2---:R-:W-:Y:S05]  /*86d0*/  @!P1 NANOSLEEP.SYNCS 0x989680 ;  /* 0x009896800000995d */ /* 0x004fea0003900000 */
[----:B------:R-:W2:Y:S02]  /*86e0*/  @!P1 SYNCS.PHASECHK.TRANS64 P1, [R0+URZ+0xa0], R3 ;  /* 0x0000a003000095a7 */ /* 0x000ea400080210ff */
[----:B--2---:R-:W-:Y:S05]  /*86f0*/  @!P1 BRA `(.L_x_113) ;  /* 0xfffffffc00ec9947 */ /* 0x004fea000383ffff */
[----:B------:R-:W-:Y:S05]  /*8700*/  BRA `(.L_x_112) ;  /* 0xffffffdc00a87947 */ /* 0x000fea000383ffff */
.L_x_115:
[----:B------:R1:W1:Y:S02]  /*8710*/  SYNCS.PHASECHK.TRANS64.TRYWAIT P1, [R143+URZ+0xe0], R4 ;  /* 0x0000e0048f0075a7 */ /* 0x00026400080211ff */
[----:B-1----:R-:W-:Y:S05]  /*8720*/  @!P1 NANOSLEEP.SYNCS 0x989680 ;  /* 0x009896800000995d */ /* 0x002fea0003900000 */
[----:B------:R-:W1:Y:S02]  /*8730*/  @!P1 SYNCS.PHASECHK.TRANS64 P1, [R143+URZ+0xe0], R4 ;  /* 0x0000e0048f0095a7 */ /* 0x000e6400080210ff */
[----:B-1----:R-:W-:Y:S05]  /*8740*/  @!P1 BRA `(.L_x_115) ;  /* 0xfffffffc00f09947 */ /* 0x002fea000383ffff */
[----:B------:R-:W-:Y:S05]  /*8750*/  BRA `(.L_x_114) ;  /* 0xffffffdc00f07947 */ /* 0x000fea000383ffff */
        .weak           $__internal_0_$__cuda_sm10x_tcgen05_guardrail_trap_col_being_dealloced_not_returned_by_alloc
        .type           $__internal_0_$__cuda_sm10x_tcgen05_guardrail_trap_col_being_dealloced_not_returned_by_alloc,@function
        .size           $__internal_0_$__cuda_sm10x_tcgen05_guardrail_trap_col_being_dealloced_not_returned_by_alloc,($__internal_1_$__cuda_sm10x_tcgen05_guardrail_trap_phase_invalid_during_alloc - $__internal_0_$__cuda_sm10x_tcgen05_guardrail_trap_col_being_dealloced_not_returned_by_alloc)
$__internal_0_$__cuda_sm10x_tcgen05_guardrail_trap_col_being_dealloced_not_returned_by_alloc:
[----:B------:R-:W-:Y:S05]  /*8760*/  BPT.TRAP 0x1 ;  /* 0x000000040000795c */ /* 0x000fea0000300000 */
[----:B------:R-:W-:-:S04]  /*8770*/  HFMA2 R3, -RZ, RZ, 0, 0 ;  /* 0x00000000ff037431 */ /* 0x000fc800000001ff */
[----:B------:R-:W-:Y:S05]  /*8780*/  RET.REL.NODEC R2 `(_ZN7cutlass13device_kernelINS_4gemm6kernel13GemmUniversalIN4cute5tupleIJiiiiEEENS1_10collective13CollectiveMmaINS1_35MainloopSm100TmaUmmaWarpSpecializedILi10ELi2ELi4ENS5_IJNS4_1CILi4EEENSA_ILi1EEESC_EEEEENS5_IJNSA_ILi256EEENSA_ILi64EEENSA_ILi128EEEEEENS_12float_e4m3_tENS5_IJlSC_lEEESJ_SK_NS4_8TiledMMAINS4_8MMA_AtomIJNS4_10MMA_TraitsINS4_25SM100_MMA_F8F6F4_2x1SM_SSEJSJ_SJ_fSF_SG_NS4_17integral_constantINS4_4UMMA5MajorELSR_0EEESS_NSP_INSQ_7ScaleInELST_0EEESU_EEEEEENS4_6LayoutINS5_IJSC_SC_SC_EEENS5_IJNSA_ILi0EEESZ_SZ_EEEEENS5_IJNS4_10UnderscoreES12_S12_EEEEENS4_18SM100_TMA_2SM_LOADENS4_14ComposedLayoutINS4_7SwizzleILi3ELi4ELi3EEENS4_18smem_ptr_flag_bitsILi8EEENSX_INS5_IJNSA_ILi8EEESH_EEENS5_IJSH_SC_EEEEEEEvNS4_8identityENS4_28SM100_TMA_2SM_LOAD_MULTICASTES1F_vS1G_EENS_8epilogue10collective18CollectiveEpilogueINS1J_23Sm100TmaWarpSpecializedILi1ELi1ELi64ELb0ELb0EEEJNS5_IJSH_SG_SH_EEENS5_IJNSX_ISH_SC_EENSX_ISG_SC_EEEEESJ_SK_SJ_SK_NS1J_6fusion15FusionCallbacksIS1N_NS1S_17LinearCombinationISJ_fSJ_fLNS_15FloatRoundStyleE2EEES1O_S1R_JEEENS4_5SM1004TMEM4LOAD26SM100_TMEM_LOAD_32dp32b64xENS4_13SM90_TMA_LOADENS16_INS17_ILi2ELi4ELi3EEES1A_NSX_INS5_IJS1B_SG_EEENS5_IJSG_SC_EEEEEEENS4_39AutoVectorizingCopyWithAssumedAlignmentILi128EEENS4_14SM90_TMA_STOREES27_S29_S29_EEEvvEEEEvNT_6ParamsE) ;  /* 0xffffff78021c7950 */ /* 0x000fea0003c3ffff */
        .weak           $__internal_1_$__cuda_sm10x_tcgen05_guardrail_trap_phase_invalid_during_alloc
        .type           $__internal_1_$__cuda_sm10x_tcgen05_guardrail_trap_phase_invalid_during_alloc,@function
        .size           $__internal_1_$__cuda_sm10x_tcgen05_guardrail_trap_phase_invalid_during_alloc,($__internal_2_$__cuda_sm10x_tcgen05_guardrail_trap_unallocated_columns_being_dealloced - $__internal_1_$__cuda_sm10x_tcgen05_guardrail_trap_phase_invalid_during_alloc)
$__internal_1_$__cuda_sm10x_tcgen05_guardrail_trap_phase_invalid_during_alloc:
[----:B------:R-:W-:Y:S05]  /*8790*/  BPT.TRAP 0x1 ;  /* 0x000000040000795c */ /* 0x000fea0000300000 */
[----:B------:R-:W-:-:S04]  /*87a0*/  MOV R5, 0x0 ;  /* 0x0000000000057802 */ /* 0x000fc80000000f00 */
[----:B------:R-:W-:Y:S05]  /*87b0*/  RET.REL.NODEC R4 `(_ZN7cutlass13device_kernelINS_4gemm6kernel13GemmUniversalIN4cute5tupleIJiiiiEEENS1_10collective13CollectiveMmaINS1_35MainloopSm100TmaUmmaWarpSpecializedILi10ELi2ELi4ENS5_IJNS4_1CILi4EEENSA_ILi1EEESC_EEEEENS5_IJNSA_ILi256EEENSA_ILi64EEENSA_ILi128EEEEEENS_12float_e4m3_tENS5_IJlSC_lEEESJ_SK_NS4_8TiledMMAINS4_8MMA_AtomIJNS4_10MMA_TraitsINS4_25SM100_MMA_F8F6F4_2x1SM_SSEJSJ_SJ_fSF_SG_NS4_17integral_constantINS4_4UMMA5MajorELSR_0EEESS_NSP_INSQ_7ScaleInELST_0EEESU_EEEEEENS4_6LayoutINS5_IJSC_SC_SC_EEENS5_IJNSA_ILi0EEESZ_SZ_EEEEENS5_IJNS4_10UnderscoreES12_S12_EEEEENS4_18SM100_TMA_2SM_LOADENS4_14ComposedLayoutINS4_7SwizzleILi3ELi4ELi3EEENS4_18smem_ptr_flag_bitsILi8EEENSX_INS5_IJNSA_ILi8EEESH_EEENS5_IJSH_SC_EEEEEEEvNS4_8identityENS4_28SM100_TMA_2SM_LOAD_MULTICASTES1F_vS1G_EENS_8epilogue10collective18CollectiveEpilogueINS1J_23Sm100TmaWarpSpecializedILi1ELi1ELi64ELb0ELb0EEEJNS5_IJSH_SG_SH_EEENS5_IJNSX_ISH_SC_EENSX_ISG_SC_EEEEESJ_SK_SJ_SK_NS1J_6fusion15FusionCallbacksIS1N_NS1S_17LinearCombinationISJ_fSJ_fLNS_15FloatRoundStyleE2EEES1O_S1R_JEEENS4_5SM1004TMEM4LOAD26SM100_TMEM_LOAD_32dp32b64xENS4_13SM90_TMA_LOADENS16_INS17_ILi2ELi4ELi3EEES1A_NSX_INS5_IJS1B_SG_EEENS5_IJSG_SC_EEEEEEENS4_39AutoVectorizingCopyWithAssumedAlignmentILi128EEENS4_14SM90_TMA_STOREES27_S29_S29_EEEvvEEEEvNT_6ParamsE) ;  /* 0xffffff7804107950 */ /* 0x000fea0003c3ffff */
        .weak           $__internal_2_$__cuda_sm10x_tcgen05_guardrail_trap_unallocated_columns_being_dealloced
        .type           $__internal_2_$__cuda_sm10x_tcgen05_guardrail_trap_unallocated_columns_being_dealloced,@function
        .size           $__internal_2_$__cuda_sm10x_tcgen05_guardrail_trap_unallocated_columns_being_dealloced,(.L_x_168 - $__internal_2_$__cuda_sm10x_tcgen05_guardrail_trap_unallocated_columns_being_dealloced)
$__internal_2_$__cuda_sm10x_tcgen05_guardrail_trap_unallocated_columns_being_dealloced:
[----:B------:R-:W-:Y:S05]  /*87c0*/  BPT.TRAP 0x1 ;  /* 0x000000040000795c */ /* 0x000fea0000300000 */
[----:B------:R-:W-:-:S04]  /*87d0*/  HFMA2 R3, -RZ, RZ, 0, 0 ;  /* 0x00000000ff037431 */ /* 0x000fc800000001ff */
[----:B------:R-:W-:Y:S05]  /*87e0*/  RET.REL.NODEC R2 `(_ZN7cutlass13device_kernelINS_4gemm6kernel13GemmUniversalIN4cute5tupleIJiiiiEEENS1_10collective13CollectiveMmaINS1_35MainloopSm100TmaUmmaWarpSpecializedILi10ELi2ELi4ENS5_IJNS4_1CILi4EEENSA_ILi1EEESC_EEEEENS5_IJNSA_ILi256EEENSA_ILi64EEENSA_ILi128EEEEEENS_12float_e4m3_tENS5_IJlSC_lEEESJ_SK_NS4_8TiledMMAINS4_8MMA_AtomIJNS4_10MMA_TraitsINS4_25SM100_MMA_F8F6F4_2x1SM_SSEJSJ_SJ_fSF_SG_NS4_17integral_constantINS4_4UMMA5MajorELSR_0EEESS_NSP_INSQ_7ScaleInELST_0EEESU_EEEEEENS4_6LayoutINS5_IJSC_SC_SC_EEENS5_IJNSA_ILi0EEESZ_SZ_EEEEENS5_IJNS4_10UnderscoreES12_S12_EEEEENS4_18SM100_TMA_2SM_LOADENS4_14ComposedLayoutINS4_7SwizzleILi3ELi4ELi3EEENS4_18smem_ptr_flag_bitsILi8EEENSX_INS5_IJNSA_ILi8EEESH_EEENS5_IJSH_SC_EEEEEEEvNS4_8identityENS4_28SM100_TMA_2SM_LOAD_MULTICASTES1F_vS1G_EENS_8epilogue10collective18CollectiveEpilogueINS1J_23Sm100TmaWarpSpecializedILi1ELi1ELi64ELb0ELb0EEEJNS5_IJSH_SG_SH_EEENS5_IJNSX_ISH_SC_EENSX_ISG_SC_EEEEESJ_SK_SJ_SK_NS1J_6fusion15FusionCallbacksIS1N_NS1S_17LinearCombinationISJ_fSJ_fLNS_15FloatRoundStyleE2EEES1O_S1R_JEEENS4_5SM1004TMEM4LOAD26SM100_TMEM_LOAD_32dp32b64xENS4_13SM90_TMA_LOADENS16_INS17_ILi2ELi4ELi3EEES1A_NSX_INS5_IJS1B_SG_EEENS5_IJSG_SC_EEEEEEENS4_39AutoVectorizingCopyWithAssumedAlignmentILi128EEENS4_14SM90_TMA_STOREES27_S29_S29_EEEvvEEEEvNT_6ParamsE) ;  /* 0xffffff7802047950 */ /* 0x000fea0003c3ffff */
.L_x_167:
[----:B------:R-:W-:-:S00]  /*87f0*/  BRA `(.L_x_167) ;  /* 0xfffffffc00fc7947 */ /* 0x000fc0000383ffff */
[----:B------:R-:W-:-:S00]  /*8800*/  NOP ;  /* 0x0000000000007918 */ /* 0x000fc00000000000 */
[----:B------:R-:W-:-:S00]  /*8810*/  NOP ;  /* 0x0000000000007918 */ /* 0x000fc00000000000 */
[----:B------:R-:W-:-:S00]  /*8820*/  NOP ;  /* 0x0000000000007918 */ /* 0x000fc00000000000 */
[----:B------:R-:W-:-:S00]  /*8830*/  NOP ;  /* 0x0000000000007918 */ /* 0x000fc00000000000 */
[----:B------:R-:W-:-:S00]  /*8840*/  NOP ;  /* 0x0000000000007918 */ /* 0x000fc00000000000 */
[----:B------:R-:W-:-:S00]  /*8850*/  NOP ;  /* 0x0000000000007918 */ /* 0x000fc00000000000 */
[----:B------:R-:W-:-:S00]  /*8860*/  NOP ;  /* 0x0000000000007918 */ /* 0x000fc00000000000 */
[----:B------:R-:W-:-:S00]  /*8870*/  NOP ;  /* 0x0000000000007918 */ /* 0x000fc00000000000 */
.L_x_168:


//--------------------- .nv.global.init           --------------------------
	.section	.nv.global.init,"aw",@progbits
.nv.global.init:
	.type		$str$27,@object
	.size		$str$27,($str$28 - $str$27)
$str$27:
        /*0000*/ 	.byte	0x28, 0x61, 0x64, 0x64, 0x72, 0x65, 0x73, 0x73, 0x20, 0x26, 0x20, 0x6d, 0x61, 0x73, 0x6b, 0x29
        /*0010*/ 	.byte	0x20, 0x3d, 0x3d, 0x20, 0x30, 0x00
	.type		$str$28,@object
	.size		$str$28,($str$26 - $str$28)
$str$28:
        /*0016*/ 	.byte	0x2f, 0x74, 0x6d, 0x70, 0x2f, 0x63, 0x75, 0x74, 0x6c, 0x61, 0x73, 0x73, 0x5f, 0x73, 0x77, 0x65
        /*0026*/ 	.byte	0x65, 0x70, 0x5f, 0x73, 0x72, 0x63, 0x2f, 0x69, 0x6e, 0x63, 0x6c, 0x75, 0x64, 0x65, 0x2f, 0x63
        /*0036*/ 	.byte	0x75, 0x74, 0x65, 0x2f, 0x70, 0x6f, 0x69, 0x6e, 0x74, 0x65, 0x72, 0x5f, 0x66, 0x6c, 0x61, 0x67
        /*0046*/ 	.byte	0x67, 0x65, 0x64, 0x2e, 0x68, 0x70, 0x70, 0x00
	.type		$str$26,@object
	.size		$str$26,($str$25 - $str$26)
$str$26:
        /*004e*/ 	.byte	0x2f, 0x74, 0x6d, 0x70, 0x2f, 0x63, 0x75, 0x74, 0x6c, 0x61, 0x73, 0x73, 0x5f, 0x73, 0x77, 0x65
        /*005e*/ 	.byte	0x65, 0x70, 0x5f, 0x73, 0x72, 0x63, 0x2f, 0x69, 0x6e, 0x63, 0x6c, 0x75, 0x64, 0x65, 0x2f, 0x63
        /*006e*/ 	.byte	0x75, 0x74, 0x65, 0x2f, 0x61, 0x74, 0x6f, 0x6d, 0x2f, 0x63, 0x6f, 0x70, 0x79, 0x5f, 0x74, 0x72
        /*007e*/ 	.byte	0x61, 0x69, 0x74, 0x73, 0x5f, 0x73, 0x6d, 0x31, 0x30, 0x30, 0x2e, 0x68, 0x70, 0x70, 0x00
	.type		$str$25,@object
	.size		$str$25,(__unnamed_1 - $str$25)
$str$25:
        /*008d*/ 	.byte	0x28, 0x28, 0x75, 0x69, 0x6e, 0x74, 0x33, 0x32, 0x5f, 0x74, 0x28, 0x74, 0x68, 0x72, 0x65, 0x61
        /*009d*/ 	.byte	0x64, 0x49, 0x64, 0x78, 0x2e, 0x78, 0x29, 0x20, 0x2f, 0x20, 0x33, 0x32, 0x29, 0x20, 0x25, 0x20
        /*00ad*/ 	.byte	0x34, 0x29, 0x20, 0x3d, 0x3d, 0x20, 0x28, 0x28, 0x28, 0x74, 0x6d, 0x65, 0x6d, 0x5f, 0x61, 0x64
        /*00bd*/ 	.byte	0x64, 0x72, 0x20, 0x3e, 0x3e, 0x20, 0x31, 0x36, 0x29, 0x20, 0x2f, 0x20, 0x33, 0x32, 0x29, 0x20
        /*00cd*/ 	.byte	0x25, 0x20, 0x34, 0x29, 0x00
	.type		__unnamed_1,@object
	.size		__unnamed_1,(__unnamed_2 - __unnamed_1)
__unnamed_1:
        /*00d2*/ 	.byte	0x61, 0x75, 0x74, 0x6f, 0x20, 0x63, 0x75, 0x74, 0x65, 0x3a, 0x3a, 0x61, 0x73, 0x5f, 0x70, 0x6f
        /* <DEDUP_REMOVED lines=24> */
        /*0262*/ 	.byte	0x43, 0x3c, 0x38, 0x31, 0x39, 0x32, 0x3e, 0x3e, 0x3e, 0x3e, 0x5d, 0x00
	.type		__unnamed_2,@object
	.size		__unnamed_2,(.L_2 - __unnamed_2)
__unnamed_2:
        /* <DEDUP_REMOVED lines=42> */
        /*050e*/ 	.byte	0x3e, 0x3e, 0x3e, 0x3e, 0x5d, 0x00
.L_2:


//--------------------- .nv.shared._ZN7cutlass13device_kernelINS_4gemm6kernel13GemmUniversalIN4cute5tupleIJiiiiEEENS1_10collective13CollectiveMmaINS1_35MainloopSm100TmaUmmaWarpSpecializedILi10ELi2ELi4ENS5_IJNS4_1CILi4EEENSA_ILi1EEESC_EEEEENS5_IJNSA_ILi256EEENSA_ILi64EEENSA_ILi128EEEEEENS_12float_e4m3_tENS5_IJlSC_lEEESJ_SK_NS4_8TiledMMAINS4_8MMA_AtomIJNS4_10MMA_TraitsINS4_25SM100_MMA_F8F6F4_2x1SM_SSEJSJ_SJ_fSF_SG_NS4_17integral_constantINS4_4UMMA5MajorELSR_0EEESS_NSP_INSQ_7ScaleInELST_0EEESU_EEEEEENS4_6LayoutINS5_IJSC_SC_SC_EEENS5_IJNSA_ILi0EEESZ_SZ_EEEEENS5_IJNS4_10UnderscoreES12_S12_EEEEENS4_18SM100_TMA_2SM_LOADENS4_14ComposedLayoutINS4_7SwizzleILi3ELi4ELi3EEENS4_18smem_ptr_flag_bitsILi8EEENSX_INS5_IJNSA_ILi8EEESH_EEENS5_IJSH_SC_EEEEEEEvNS4_8identityENS4_28SM100_TMA_2SM_LOAD_MULTICASTES1F_vS1G_EENS_8epilogue10collective18CollectiveEpilogueINS1J_23Sm100TmaWarpSpecializedILi1ELi1ELi64ELb0ELb0EEEJNS5_IJSH_SG_SH_EEENS5_IJNSX_ISH_SC_EENSX_ISG_SC_EEEEESJ_SK_SJ_SK_NS1J_6fusion15FusionCallbacksIS1N_NS1S_17LinearCombinationISJ_fSJ_fLNS_15FloatRoundStyleE2EEES1O_S1R_JEEENS4_5SM1004TMEM4LOAD26SM100_TMEM_LOAD_32dp32b64xENS4_13SM90_TMA_LOADENS16_INS17_ILi2ELi4ELi3EEES1A_NSX_INS5_IJS1B_SG_EEENS5_IJSG_SC_EEEEEEENS4_39AutoVectorizingCopyWithAssumedAlignmentILi128EEENS4_14SM90_TMA_STOREES27_S29_S29_EEEvvEEEEvNT_6ParamsE --------------------------
	.section	.nv.shared._ZN7cutlass13device_kernelINS_4gemm6kernel13GemmUniversalIN4cute5tupleIJiiiiEEENS1_10collective13CollectiveMmaINS1_35MainloopSm100TmaUmmaWarpSpecializedILi10ELi2ELi4ENS5_IJNS4_1CILi4EEENSA_ILi1EEESC_EEEEENS5_IJNSA_ILi256EEENSA_ILi64EEENSA_ILi128EEEEEENS_12float_e4m3_tENS5_IJlSC_lEEESJ_SK_NS4_8TiledMMAINS4_8MMA_AtomIJNS4_10MMA_TraitsINS4_25SM100_MMA_F8F6F4_2x1SM_SSEJSJ_SJ_fSF_SG_NS4_17integral_constantINS4_4UMMA5MajorELSR_0EEESS_NSP_INSQ_7ScaleInELST_0EEESU_EEEEEENS4_6LayoutINS5_IJSC_SC_SC_EEENS5_IJNSA_ILi0EEESZ_SZ_EEEEENS5_IJNS4_10UnderscoreES12_S12_EEEEENS4_18SM100_TMA_2SM_LOADENS4_14ComposedLayoutINS4_7SwizzleILi3ELi4ELi3EEENS4_18smem_ptr_flag_bitsILi8EEENSX_INS5_IJNSA_ILi8EEESH_EEENS5_IJSH_SC_EEEEEEEvNS4_8identityENS4_28SM100_TMA_2SM_LOAD_MULTICASTES1F_vS1G_EENS_8epilogue10collective18CollectiveEpilogueINS1J_23Sm100TmaWarpSpecializedILi1ELi1ELi64ELb0ELb0EEEJNS5_IJSH_SG_SH_EEENS5_IJNSX_ISH_SC_EENSX_ISG_SC_EEEEESJ_SK_SJ_SK_NS1J_6fusion15FusionCallbacksIS1N_NS1S_17LinearCombinationISJ_fSJ_fLNS_15FloatRoundStyleE2EEES1O_S1R_JEEENS4_5SM1004TMEM4LOAD26SM100_TMEM_LOAD_32dp32b64xENS4_13SM90_TMA_LOADENS16_INS17_ILi2ELi4ELi3EEES1A_NSX_INS5_IJS1B_SG_EEENS5_IJSG_SC_EEEEEEENS4_39AutoVectorizingCopyWithAssumedAlignmentILi128EEENS4_14SM90_TMA_STOREES27_S29_S29_EEEvvEEEEvNT_6ParamsE,"aw",@nobits
	.sectionflags	@""
	.align	16
	.zero		1024


//--------------------- .nv.shared.reserved.0     --------------------------
	.section	.nv.shared.reserved.0,"aw",@nobits
	.weak		__nv_reservedSMEM_offset_0_alias
	.size		__nv_reservedSMEM_offset_0_alias, 0, 64
	.other		__nv_reservedSMEM_offset_0_alias,@"STO_CUDA_RESERVED_SHARED STV_DEFAULT"
__nv_reservedSMEM_offset_0_alias:
	.zero		0
.nv.shared.reserved.0:
	.zero		64
	.weak		__nv_reservedSMEM_tcgen05_partition
	.type		__nv_reservedSMEM_tcgen05_partition,@object
	.size		__nv_reservedSMEM_tcgen05_partition,(.L_0 - __nv_reservedSMEM_tcgen05_partition)
__nv_reservedSMEM_tcgen05_partition:
	.zero		32
.L_0:


//--------------------- .nv.global                --------------------------
	.section	.nv.global,"aw",@nobits
.nv.global:
	.type		_ZN40_INTERNAL_67915aef_4_k_cu_7f765cec_202824cute1_E,@object
	.size		_ZN40_INTERNAL_67915aef_4_k_cu_7f765cec_202824cute1_E,(_ZN40_INTERNAL_67915aef_4_k_cu_7f765cec_202824cuda3std3__45__cpo6cbeginE - _ZN40_INTERNAL_67915aef_4_k_cu_7f765cec_202824cute1_E)
_ZN40_INTERNAL_67915aef_4_k_cu_7f765cec_202824cute1_E:
	.zero		1
	.type		_ZN40_INTERNAL_67915aef_4_k_cu_7f765cec_202824cuda3std3__45__cpo6cbeginE,@object
	.size		_ZN40_INTERNAL_67915aef_4_k_cu_7f765cec_202824cuda3std3__45__cpo6cbeginE,(_ZN40_INTERNAL_67915aef_4_k_cu_7f765cec_202824cuda3std3__48in_placeE - _ZN40_INTERNAL_67915aef_4_k_cu_7f765cec_202824cuda3std3__45__cpo6cbeginE)
_ZN40_INTERNAL_67915aef_4_k_cu_7f765cec_202824cuda3std3__45__cpo6cbeginE:
	.zero		1
	.type		_ZN40_INTERNAL_67915aef_4_k_cu_7f765cec_202824cuda3std3__48in_placeE,@object
	.size		_ZN40_INTERNAL_67915aef_4_k_cu_7f765cec_202824cuda3std3__48in_placeE,(_ZN40_INTERNAL_67915aef_4_k_cu_7f765cec_202824cuda3std6ranges3__45__cpo9iter_moveE - _ZN40_INTERNAL_67915aef_4_k_cu_7f765cec_202824cuda3std3__48in_placeE)
_ZN40_INTERNAL_67915aef_4_k_cu_7f765cec_202824cuda3std3__48in_placeE:
	.zero		1
	.type		_ZN40_INTERNAL_67915aef_4_k_cu_7f765cec_202824cuda3std6ranges3__45__cpo9iter_moveE,@object
	.size		_ZN40_INTERNAL_67915aef_4_k_cu_7f765cec_202824cuda3std6ranges3__45__cpo9iter_moveE,(_ZN40_INTERNAL_67915aef_4_k_cu_7f765cec_202824cuda3std3__45__cpo5beginE - _ZN40_INTERNAL_67915aef_4_k_cu_7f765cec_202824cuda3std6ranges3__45__cpo9iter_moveE)
_ZN40_INTERNAL_67915aef_4_k_cu_7f765cec_202824cuda3std6ranges3__45__cpo9iter_moveE:
	.zero		1
	.type		_ZN40_INTERNAL_67915aef_4_k_cu_7f765cec_202824cuda3std3__45__cpo5beginE,@object
	.size		_ZN40_INTERNAL_67915aef_4_k_cu_7f765cec_202824cuda3std3__45__cpo5beginE,(_ZN40_INTERNAL_67915aef_4_k_cu_7f765cec_202824cuda3std3__442_GLOBAL__N__67915aef_4_k_cu_7f765cec_202826ignoreE - _ZN40_INTERNAL_67915aef_4_k_cu_7f765cec_202824cuda3std3__45__cpo5beginE)
_ZN40_INTERNAL_67915aef_4_k_cu_7f765cec_202824cuda3std3__45__cpo5beginE:
	.zero		1
	.type		_ZN40_INTERNAL_67915aef_4_k_cu_7f765cec_202824cuda3std3__442_GLOBAL__N__67915aef_4_k_cu_7f765cec_202826ignoreE,@object
	.size		_ZN40_INTERNAL_67915aef_4_k_cu_7f765cec_202824cuda3std3__442_GLOBAL__N__67915aef_4_k_cu_7f765cec_202826ignoreE,(_ZN40_INTERNAL_67915aef_4_k_cu_7f765cec_202824cute7productE - _ZN40_INTERNAL_67915aef_4_k_cu_7f765cec_202824cuda3std3__442_GLOBAL__N__67915aef_4_k_cu_7f765cec_202826ignoreE)
_ZN40_INTERNAL_67915aef_4_k_cu_7f765cec_202824cuda3std3__442_GLOBAL__N__67915aef_4_k_cu_7f765cec_202826ignoreE:
	.zero		1
	.type		_ZN40_INTERNAL_67915aef_4_k_cu_7f765cec_202824cute7productE,@object
	.size		_ZN40_INTERNAL_67915aef_4_k_cu_7f765cec_202824cute7productE,(_ZN40_INTERNAL_67915aef_4_k_cu_7f765cec_202824cuda3std3__45__cpo3endE - _ZN40_INTERNAL_67915aef_4_k_cu_7f765cec_202824cute7productE)
_ZN40_INTERNAL_67915aef_4_k_cu_7f765cec_202824cute7productE:
	.zero		1
	.type		_ZN40_INTERNAL_67915aef_4_k_cu_7f765cec_202824cuda3std3__45__cpo3endE,@object
	.size		_ZN40_INTERNAL_67915aef_4_k_cu_7f765cec_202824cuda3std3__45__cpo3endE,(_ZN40_INTERNAL_67915aef_4_k_cu_7f765cec_202824cuda3std3__419piecewise_constructE - _ZN40_INTERNAL_67915aef_4_k_cu_7f765cec_202824cuda3std3__45__cpo3endE)
_ZN40_INTERNAL_67915aef_4_k_cu_7f765cec_202824cuda3std3__45__cpo3endE:
	.zero		1
	.type		_ZN40_INTERNAL_67915aef_4_k_cu_7f765cec_202824cuda3std3__419piecewise_constructE,@object
	.size		_ZN40_INTERNAL_67915aef_4_k_cu_7f765cec_202824cuda3std3__419piecewise_constructE,(_ZN40_INTERNAL_67915aef_4_k_cu_7f765cec_202824cuda3std3__45__cpo4cendE - _ZN40_INTERNAL_67915aef_4_k_cu_7f765cec_202824cuda3std3__419piecewise_constructE)
_ZN40_INTERNAL_67915aef_4_k_cu_7f765cec_202824cuda3std3__419piecewise_constructE:
	.zero		1
	.type		_ZN40_INTERNAL_67915aef_4_k_cu_7f765cec_202824cuda3std3__45__cpo4cendE,@object
	.size		_ZN40_INTERNAL_67915aef_4_k_cu_7f765cec_202824cuda3std3__45__cpo4cendE,(_ZN40_INTERNAL_67915aef_4_k_cu_7f765cec_202824cuda3std6ranges3__45__cpo4swapE - _ZN40_INTERNAL_67915aef_4_k_cu_7f765cec_202824cuda3std3__45__cpo4cendE)
_ZN40_INTERNAL_67915aef_4_k_cu_7f765cec_202824cuda3std3__45__cpo4cendE:
	.zero		1
	.type		_ZN40_INTERNAL_67915aef_4_k_cu_7f765cec_202824cuda3std6ranges3__45__cpo4swapE,@object
	.size		_ZN40_INTERNAL_67915aef_4_k_cu_7f765cec_202824cuda3std6ranges3__45__cpo4swapE,(.L_10 - _ZN40_INTERNAL_67915aef_4_k_cu_7f765cec_202824cuda3std6ranges3__45__cpo4swapE)
_ZN40_INTERNAL_67915aef_4_k_cu_7f765cec_202824cuda3std6ranges3__45__cpo4swapE:
	.zero		1
.L_10:


//--------------------- .nv.constant0._ZN7cutlass13device_kernelINS_4gemm6kernel13GemmUniversalIN4cute5tupleIJiiiiEEENS1_10collective13CollectiveMmaINS1_35MainloopSm100TmaUmmaWarpSpecializedILi10ELi2ELi4ENS5_IJNS4_1CILi4EEENSA_ILi1EEESC_EEEEENS5_IJNSA_ILi256EEENSA_ILi64EEENSA_ILi128EEEEEENS_12float_e4m3_tENS5_IJlSC_lEEESJ_SK_NS4_8TiledMMAINS4_8MMA_AtomIJNS4_10MMA_TraitsINS4_25SM100_MMA_F8F6F4_2x1SM_SSEJSJ_SJ_fSF_SG_NS4_17integral_constantINS4_4UMMA5MajorELSR_0EEESS_NSP_INSQ_7ScaleInELST_0EEESU_EEEEEENS4_6LayoutINS5_IJSC_SC_SC_EEENS5_IJNSA_ILi0EEESZ_SZ_EEEEENS5_IJNS4_10UnderscoreES12_S12_EEEEENS4_18SM100_TMA_2SM_LOADENS4_14ComposedLayoutINS4_7SwizzleILi3ELi4ELi3EEENS4_18smem_ptr_flag_bitsILi8EEENSX_INS5_IJNSA_ILi8EEESH_EEENS5_IJSH_SC_EEEEEEEvNS4_8identityENS4_28SM100_TMA_2SM_LOAD_MULTICASTES1F_vS1G_EENS_8epilogue10collective18CollectiveEpilogueINS1J_23Sm100TmaWarpSpecializedILi1ELi1ELi64ELb0ELb0EEEJNS5_IJSH_SG_SH_EEENS5_IJNSX_ISH_SC_EENSX_ISG_SC_EEEEESJ_SK_SJ_SK_NS1J_6fusion15FusionCallbacksIS1N_NS1S_17LinearCombinationISJ_fSJ_fLNS_15FloatRoundStyleE2EEES1O_S1R_JEEENS4_5SM1004TMEM4LOAD26SM100_TMEM_LOAD_32dp32b64xENS4_13SM90_TMA_LOADENS16_INS17_ILi2ELi4ELi3EEES1A_NSX_INS5_IJS1B_SG_EEENS5_IJSG_SC_EEEEEEENS4_39AutoVectorizingCopyWithAssumedAlignmentILi128EEENS4_14SM90_TMA_STOREES27_S29_S29_EEEvvEEEEvNT_6ParamsE --------------------------
	.section	.nv.constant0._ZN7cutlass13device_kernelINS_4gemm6kernel13GemmUniversalIN4cute5tupleIJiiiiEEENS1_10collective13CollectiveMmaINS1_35MainloopSm100TmaUmmaWarpSpecializedILi10ELi2ELi4ENS5_IJNS4_1CILi4EEENSA_ILi1EEESC_EEEEENS5_IJNSA_ILi256EEENSA_ILi64EEENSA_ILi128EEEEEENS_12float_e4m3_tENS5_IJlSC_lEEESJ_SK_NS4_8TiledMMAINS4_8MMA_AtomIJNS4_10MMA_TraitsINS4_25SM100_MMA_F8F6F4_2x1SM_SSEJSJ_SJ_fSF_SG_NS4_17integral_constantINS4_4UMMA5MajorELSR_0EEESS_NSP_INSQ_7ScaleInELST_0EEESU_EEEEEENS4_6LayoutINS5_IJSC_SC_SC_EEENS5_IJNSA_ILi0EEESZ_SZ_EEEEENS5_IJNS4_10UnderscoreES12_S12_EEEEENS4_18SM100_TMA_2SM_LOADENS4_14ComposedLayoutINS4_7SwizzleILi3ELi4ELi3EEENS4_18smem_ptr_flag_bitsILi8EEENSX_INS5_IJNSA_ILi8EEESH_EEENS5_IJSH_SC_EEEEEEEvNS4_8identityENS4_28SM100_TMA_2SM_LOAD_MULTICASTES1F_vS1G_EENS_8epilogue10collective18CollectiveEpilogueINS1J_23Sm100TmaWarpSpecializedILi1ELi1ELi64ELb0ELb0EEEJNS5_IJSH_SG_SH_EEENS5_IJNSX_ISH_SC_EENSX_ISG_SC_EEEEESJ_SK_SJ_SK_NS1J_6fusion15FusionCallbacksIS1N_NS1S_17LinearCombinationISJ_fSJ_fLNS_15FloatRoundStyleE2EEES1O_S1R_JEEENS4_5SM1004TMEM4LOAD26SM100_TMEM_LOAD_32dp32b64xENS4_13SM90_TMA_LOADENS16_INS17_ILi2ELi4ELi3EEES1A_NSX_INS5_IJS1B_SG_EEENS5_IJSG_SC_EEEEEEENS4_39AutoVectorizingCopyWithAssumedAlignmentILi128EEENS4_14SM90_TMA_STOREES27_S29_S29_EEEvvEEEEvNT_6ParamsE,"a",@progbits
	.sectionflags	@""
	.align	4
.nv.constant0._ZN7cutlass13device_kernelINS_4gemm6kernel13GemmUniversalIN4cute5tupleIJiiiiEEENS1_10collective13CollectiveMmaINS1_35MainloopSm100TmaUmmaWarpSpecializedILi10ELi2ELi4ENS5_IJNS4_1CILi4EEENSA_ILi1EEESC_EEEEENS5_IJNSA_ILi256EEENSA_ILi64EEENSA_ILi128EEEEEENS_12float_e4m3_tENS5_IJlSC_lEEESJ_SK_NS4_8TiledMMAINS4_8MMA_AtomIJNS4_10MMA_TraitsINS4_25SM100_MMA_F8F6F4_2x1SM_SSEJSJ_SJ_fSF_SG_NS4_17integral_constantINS4_4UMMA5MajorELSR_0EEESS_NSP_INSQ_7ScaleInELST_0EEESU_EEEEEENS4_6LayoutINS5_IJSC_SC_SC_EEENS5_IJNSA_ILi0EEESZ_SZ_EEEEENS5_IJNS4_10UnderscoreES12_S12_EEEEENS4_18SM100_TMA_2SM_LOADENS4_14ComposedLayoutINS4_7SwizzleILi3ELi4ELi3EEENS4_18smem_ptr_flag_bitsILi8EEENSX_INS5_IJNSA_ILi8EEESH_EEENS5_IJSH_SC_EEEEEEEvNS4_8identityENS4_28SM100_TMA_2SM_LOAD_MULTICASTES1F_vS1G_EENS_8epilogue10collective18CollectiveEpilogueINS1J_23Sm100TmaWarpSpecializedILi1ELi1ELi64ELb0ELb0EEEJNS5_IJSH_SG_SH_EEENS5_IJNSX_ISH_SC_EENSX_ISG_SC_EEEEESJ_SK_SJ_SK_NS1J_6fusion15FusionCallbacksIS1N_NS1S_17LinearCombinationISJ_fSJ_fLNS_15FloatRoundStyleE2EEES1O_S1R_JEEENS4_5SM1004TMEM4LOAD26SM100_TMEM_LOAD_32dp32b64xENS4_13SM90_TMA_LOADENS16_INS17_ILi2ELi4ELi3EEES1A_NSX_INS5_IJS1B_SG_EEENS5_IJSG_SC_EEEEEEENS4_39AutoVectorizingCopyWithAssumedAlignmentILi128EEENS4_14SM90_TMA_STOREES27_S29_S29_EEEvvEEEEvNT_6ParamsE:
	.zero		2944


//--------------------- SYMBOLS --------------------------

	.type		.nv.reservedSmem.offset0,@object
	.size		.nv.reservedSmem.offset0,0x4
	.type		.nv.reservedSmem.cap,@object
	.size		.nv.reservedSmem.cap,0x4
	.type		__assertfail,@function
